// auto-generated by cutlass_sweep.gemm — config: {"arch": "sm_100", "cluster_m": 2, "cluster_n": 1, "dtype": "fp16", "dtype_b": "fp16", "layout": "nt", "stages": 0, "tile_k": 128, "tile_m": 256, "tile_n": 32}
#include "cutlass/cutlass.h"
#include "cutlass/gemm/collective/collective_builder.hpp"
#include "cutlass/gemm/device/gemm_universal_adapter.h"
#include "cutlass/gemm/kernel/gemm_universal.hpp"
#include "cutlass/epilogue/collective/collective_builder.hpp"

using ElemA = cutlass::half_t;
using ElemB = cutlass::half_t;
using ElemCD = cutlass::half_t;
using Acc  = float;
using TileShape    = cute::Shape<cute::_256, cute::_32, cute::_128>;
using ClusterShape = cute::Shape<cute::_2, cute::_1, cute::_1>;

using CollectiveEpilogue = typename cutlass::epilogue::collective::CollectiveBuilder<
    cutlass::arch::Sm100, cutlass::arch::OpClassTensorOp,
    TileShape, ClusterShape,
    cutlass::epilogue::collective::EpilogueTileAuto,
    Acc, Acc,
    ElemCD, cutlass::layout::RowMajor, 128 / cutlass::sizeof_bits<ElemCD>::value,
    ElemCD, cutlass::layout::RowMajor, 128 / cutlass::sizeof_bits<ElemCD>::value,
    cutlass::epilogue::collective::EpilogueScheduleAuto
  >::CollectiveOp;

using CollectiveMainloop = typename cutlass::gemm::collective::CollectiveBuilder<
    cutlass::arch::Sm100, cutlass::arch::OpClassTensorOp,
    ElemA, cutlass::layout::RowMajor, 128 / cutlass::sizeof_bits<ElemA>::value,
    ElemB, cutlass::layout::ColumnMajor, 128 / cutlass::sizeof_bits<ElemB>::value,
    Acc,
    TileShape, ClusterShape,
    cutlass::gemm::collective::StageCountAutoCarveout<static_cast<int>(sizeof(typename CollectiveEpilogue::SharedStorage))>,
    cutlass::gemm::collective::KernelScheduleAuto
  >::CollectiveOp;

using GemmKernel = cutlass::gemm::kernel::GemmUniversal<
    cute::Shape<int,int,int,int>,
    CollectiveMainloop,
    CollectiveEpilogue
>;
using Gemm = cutlass::gemm::device::GemmUniversalAdapter<GemmKernel>;

// Force the device kernel symbol into the cubin without needing a host main.
auto* _anchor = &cutlass::device_kernel<GemmKernel>;


// ===== COMPILED SASS (sm_100a) =====

	.target	sm_100a

	.elftype	@"ET_EXEC"


//--------------------- .note.nv.tkinfo           --------------------------
	.section	.note.nv.tkinfo,"",@"SHT_NOTE"
	.sectionflags	@"SHF_NOTE_NV_TKINFO"
	.tkinfo
        /*0018*/ 	.word	0x00000002
        /*0030*/ 	.string	""
        /*0030*/ 	.string	"ptxas"
        /*0030*/ 	.string	"Cuda compilation tools, release 13.0, V13.0.88"
        /*0030*/ 	.string	"Build cuda_13.0.r13.0/compiler.36424714_0"
        /*0030*/ 	.string	"-arch sm_100a -m 64 "



//--------------------- .note.nv.cuinfo           --------------------------
	.section	.note.nv.cuinfo,"",@"SHT_NOTE"
	.sectionflags	@"SHF_NOTE_NV_CUINFO"
        /*0018*/ 	.short	0x0002
        /*001a*/ 	.short	0x0064
        /*001c*/ 	.short	0x0082
	.zero		2


//--------------------- .nv.info                  --------------------------
	.section	.nv.info,"",@"SHT_CUDA_INFO"
	.align	4


	//----- nvinfo : EIATTR_REGCOUNT
	.align		4
        /*0000*/ 	.byte	0x04, 0x2f
        /*0002*/ 	.short	(.L_19 - .L_18)
	.align		4
.L_18:
        /*0004*/ 	.word	index@(_ZN7cutlass13device_kernelINS_4gemm6kernel13GemmUniversalIN4cute5tupleIJiiiiEEENS1_10collective13CollectiveMmaINS1_35MainloopSm100TmaUmmaWarpSpecializedILi5ELi2ELi4ENS5_IJNS4_1CILi2EEENSA_ILi1EEESC_EEEEENS5_IJNSA_ILi256EEENSA_ILi32EEENSA_ILi128EEEEEENS_6half_tENS5_IJlSC_lEEESJ_SK_NS4_8TiledMMAINS4_8MMA_AtomIJNS4_26SM100_MMA_F16BF16_2x1SM_SSISJ_SJ_fLi256ELi32ELNS4_4UMMA5MajorE0ELSP_0ELNSO_7ScaleInE0ELSQ_0EEEEEENS4_6LayoutINS5_IJSC_SC_SC_EEENS5_IJNSA_ILi0EEESV_SV_EEEEENS5_IJNS4_10UnderscoreESY_SY_EEEEENS4_18SM100_TMA_2SM_LOADENS4_14ComposedLayoutINS4_7SwizzleILi3ELi4ELi3EEENS4_18smem_ptr_flag_bitsILi16EEENST_INS5_IJNSA_ILi8EEENSA_ILi64EEEEEENS5_IJS18_SC_EEEEEEEvNS4_8identityES11_S1C_vS1D_EENS_8epilogue10collective18CollectiveEpilogueINS1F_23Sm100TmaWarpSpecializedILi2ELi1ELi32ELb1ELb0EEEJNS5_IJSH_SG_SH_EEENS5_IJNST_ISH_SC_EENST_ISG_SC_EEEEESJ_SK_SJ_SK_NS1F_6fusion15FusionCallbacksIS1J_NS1O_17LinearCombinationISJ_fSJ_fLNS_15FloatRoundStyleE2EEES1K_S1N_JEEENS4_5SM1004TMEM4LOAD26SM100_TMEM_LOAD_32dp32b32xENS4_13SM90_TMA_LOADENS12_INS13_ILi2ELi4ELi3EEES16_NST_INS5_IJS17_SG_EEENS5_IJSG_SC_EEEEEEENS4_39AutoVectorizingCopyWithAssumedAlignmentILi128EEENS4_14SM90_TMA_STOREES23_S25_S25_EEEvvEEEEvNT_6ParamsE)
        /*0008*/ 	.word	0x0000007d


	//----- nvinfo : EIATTR_FRAME_SIZE
	.align		4
.L_19:
        /*000c*/ 	.byte	0x04, 0x11
        /*000e*/ 	.short	(.L_21 - .L_20)
	.align		4
.L_20:
        /*0010*/ 	.word	index@($__internal_2_$__cuda_sm10x_tcgen05_guardrail_trap_unallocated_columns_being_dealloced)
        /*0014*/ 	.word	0x00000000


	//----- nvinfo : EIATTR_FRAME_SIZE
	.align		4
.L_21:
        /*0018*/ 	.byte	0x04, 0x11
        /*001a*/ 	.short	(.L_23 - .L_22)
	.align		4
.L_22:
        /*001c*/ 	.word	index@($__internal_1_$__cuda_sm10x_tcgen05_guardrail_trap_phase_invalid_during_alloc)
        /*0020*/ 	.word	0x00000000


	//----- nvinfo : EIATTR_FRAME_SIZE
	.align		4
.L_23:
        /*0024*/ 	.byte	0x04, 0x11
        /*0026*/ 	.short	(.L_25 - .L_24)
	.align		4
.L_24:
        /*0028*/ 	.word	index@($__internal_0_$__cuda_sm10x_tcgen05_guardrail_trap_col_being_dealloced_not_returned_by_alloc)
        /*002c*/ 	.word	0x00000000


	//----- nvinfo : EIATTR_FRAME_SIZE
	.align		4
.L_25:
        /*0030*/ 	.byte	0x04, 0x11
        /*0032*/ 	.short	(.L_27 - .L_26)
	.align		4
.L_26:
        /*0034*/ 	.word	index@(_ZN7cutlass13device_kernelINS_4gemm6kernel13GemmUniversalIN4cute5tupleIJiiiiEEENS1_10collective13CollectiveMmaINS1_35MainloopSm100TmaUmmaWarpSpecializedILi5ELi2ELi4ENS5_IJNS4_1CILi2EEENSA_ILi1EEESC_EEEEENS5_IJNSA_ILi256EEENSA_ILi32EEENSA_ILi128EEEEEENS_6half_tENS5_IJlSC_lEEESJ_SK_NS4_8TiledMMAINS4_8MMA_AtomIJNS4_26SM100_MMA_F16BF16_2x1SM_SSISJ_SJ_fLi256ELi32ELNS4_4UMMA5MajorE0ELSP_0ELNSO_7ScaleInE0ELSQ_0EEEEEENS4_6LayoutINS5_IJSC_SC_SC_EEENS5_IJNSA_ILi0EEESV_SV_EEEEENS5_IJNS4_10UnderscoreESY_SY_EEEEENS4_18SM100_TMA_2SM_LOADENS4_14ComposedLayoutINS4_7SwizzleILi3ELi4ELi3EEENS4_18smem_ptr_flag_bitsILi16EEENST_INS5_IJNSA_ILi8EEENSA_ILi64EEEEEENS5_IJS18_SC_EEEEEEEvNS4_8identityES11_S1C_vS1D_EENS_8epilogue10collective18CollectiveEpilogueINS1F_23Sm100TmaWarpSpecializedILi2ELi1ELi32ELb1ELb0EEEJNS5_IJSH_SG_SH_EEENS5_IJNST_ISH_SC_EENST_ISG_SC_EEEEESJ_SK_SJ_SK_NS1F_6fusion15FusionCallbacksIS1J_NS1O_17LinearCombinationISJ_fSJ_fLNS_15FloatRoundStyleE2EEES1K_S1N_JEEENS4_5SM1004TMEM4LOAD26SM100_TMEM_LOAD_32dp32b32xENS4_13SM90_TMA_LOADENS12_INS13_ILi2ELi4ELi3EEES16_NST_INS5_IJS17_SG_EEENS5_IJSG_SC_EEEEEEENS4_39AutoVectorizingCopyWithAssumedAlignmentILi128EEENS4_14SM90_TMA_STOREES23_S25_S25_EEEvvEEEEvNT_6ParamsE)
        /*0038*/ 	.word	0x00000000


	//----- nvinfo : EIATTR_MIN_STACK_SIZE
	.align		4
.L_27:
        /*003c*/ 	.byte	0x04, 0x12
        /*003e*/ 	.short	(.L_29 - .L_28)
	.align		4
.L_28:
        /*0040*/ 	.word	index@(_ZN7cutlass13device_kernelINS_4gemm6kernel13GemmUniversalIN4cute5tupleIJiiiiEEENS1_10collective13CollectiveMmaINS1_35MainloopSm100TmaUmmaWarpSpecializedILi5ELi2ELi4ENS5_IJNS4_1CILi2EEENSA_ILi1EEESC_EEEEENS5_IJNSA_ILi256EEENSA_ILi32EEENSA_ILi128EEEEEENS_6half_tENS5_IJlSC_lEEESJ_SK_NS4_8TiledMMAINS4_8MMA_AtomIJNS4_26SM100_MMA_F16BF16_2x1SM_SSISJ_SJ_fLi256ELi32ELNS4_4UMMA5MajorE0ELSP_0ELNSO_7ScaleInE0ELSQ_0EEEEEENS4_6LayoutINS5_IJSC_SC_SC_EEENS5_IJNSA_ILi0EEESV_SV_EEEEENS5_IJNS4_10UnderscoreESY_SY_EEEEENS4_18SM100_TMA_2SM_LOADENS4_14ComposedLayoutINS4_7SwizzleILi3ELi4ELi3EEENS4_18smem_ptr_flag_bitsILi16EEENST_INS5_IJNSA_ILi8EEENSA_ILi64EEEEEENS5_IJS18_SC_EEEEEEEvNS4_8identityES11_S1C_vS1D_EENS_8epilogue10collective18CollectiveEpilogueINS1F_23Sm100TmaWarpSpecializedILi2ELi1ELi32ELb1ELb0EEEJNS5_IJSH_SG_SH_EEENS5_IJNST_ISH_SC_EENST_ISG_SC_EEEEESJ_SK_SJ_SK_NS1F_6fusion15FusionCallbacksIS1J_NS1O_17LinearCombinationISJ_fSJ_fLNS_15FloatRoundStyleE2EEES1K_S1N_JEEENS4_5SM1004TMEM4LOAD26SM100_TMEM_LOAD_32dp32b32xENS4_13SM90_TMA_LOADENS12_INS13_ILi2ELi4ELi3EEES16_NST_INS5_IJS17_SG_EEENS5_IJSG_SC_EEEEEEENS4_39AutoVectorizingCopyWithAssumedAlignmentILi128EEENS4_14SM90_TMA_STOREES23_S25_S25_EEEvvEEEEvNT_6ParamsE)
        /*0044*/ 	.word	0x00000000
.L_29:


//--------------------- .nv.compat                --------------------------
	.section	.nv.compat,"",@"SHT_CUDA_COMPAT_INFO"
	.align	4
        /*0000*/ 	.byte	0x02, 0x09, 0x01, 0x00, 0x02, 0x02, 0x02, 0x00, 0x02, 0x05, 0x05, 0x00, 0x03, 0x07, 0x01, 0x01
        /*0010*/ 	.byte	0x02, 0x03, 0x01, 0x00, 0x02, 0x06, 0x01, 0x00, 0x04, 0x0b, 0x08, 0x00, 0x09, 0x00, 0x00, 0x00
        /*0020*/ 	.byte	0x00, 0x00, 0x00, 0x00


//--------------------- .nv.info._ZN7cutlass13device_kernelINS_4gemm6kernel13GemmUniversalIN4cute5tupleIJiiiiEEENS1_10collective13CollectiveMmaINS1_35MainloopSm100TmaUmmaWarpSpecializedILi5ELi2ELi4ENS5_IJNS4_1CILi2EEENSA_ILi1EEESC_EEEEENS5_IJNSA_ILi256EEENSA_ILi32EEENSA_ILi128EEEEEENS_6half_tENS5_IJlSC_lEEESJ_SK_NS4_8TiledMMAINS4_8MMA_AtomIJNS4_26SM100_MMA_F16BF16_2x1SM_SSISJ_SJ_fLi256ELi32ELNS4_4UMMA5MajorE0ELSP_0ELNSO_7ScaleInE0ELSQ_0EEEEEENS4_6LayoutINS5_IJSC_SC_SC_EEENS5_IJNSA_ILi0EEESV_SV_EEEEENS5_IJNS4_10UnderscoreESY_SY_EEEEENS4_18SM100_TMA_2SM_LOADENS4_14ComposedLayoutINS4_7SwizzleILi3ELi4ELi3EEENS4_18smem_ptr_flag_bitsILi16EEENST_INS5_IJNSA_ILi8EEENSA_ILi64EEEEEENS5_IJS18_SC_EEEEEEEvNS4_8identityES11_S1C_vS1D_EENS_8epilogue10collective18CollectiveEpilogueINS1F_23Sm100TmaWarpSpecializedILi2ELi1ELi32ELb1ELb0EEEJNS5_IJSH_SG_SH_EEENS5_IJNST_ISH_SC_EENST_ISG_SC_EEEEESJ_SK_SJ_SK_NS1F_6fusion15FusionCallbacksIS1J_NS1O_17LinearCombinationISJ_fSJ_fLNS_15FloatRoundStyleE2EEES1K_S1N_JEEENS4_5SM1004TMEM4LOAD26SM100_TMEM_LOAD_32dp32b32xENS4_13SM90_TMA_LOADENS12_INS13_ILi2ELi4ELi3EEES16_NST_INS5_IJS17_SG_EEENS5_IJSG_SC_EEEEEEENS4_39AutoVectorizingCopyWithAssumedAlignmentILi128EEENS4_14SM90_TMA_STOREES23_S25_S25_EEEvvEEEEvNT_6ParamsE --------------------------
	.section	.nv.info._ZN7cutlass13device_kernelINS_4gemm6kernel13GemmUniversalIN4cute5tupleIJiiiiEEENS1_10collective13CollectiveMmaINS1_35MainloopSm100TmaUmmaWarpSpecializedILi5ELi2ELi4ENS5_IJNS4_1CILi2EEENSA_ILi1EEESC_EEEEENS5_IJNSA_ILi256EEENSA_ILi32EEENSA_ILi128EEEEEENS_6half_tENS5_IJlSC_lEEESJ_SK_NS4_8TiledMMAINS4_8MMA_AtomIJNS4_26SM100_MMA_F16BF16_2x1SM_SSISJ_SJ_fLi256ELi32ELNS4_4UMMA5MajorE0ELSP_0ELNSO_7ScaleInE0ELSQ_0EEEEEENS4_6LayoutINS5_IJSC_SC_SC_EEENS5_IJNSA_ILi0EEESV_SV_EEEEENS5_IJNS4_10UnderscoreESY_SY_EEEEENS4_18SM100_TMA_2SM_LOADENS4_14ComposedLayoutINS4_7SwizzleILi3ELi4ELi3EEENS4_18smem_ptr_flag_bitsILi16EEENST_INS5_IJNSA_ILi8EEENSA_ILi64EEEEEENS5_IJS18_SC_EEEEEEEvNS4_8identityES11_S1C_vS1D_EENS_8epilogue10collective18CollectiveEpilogueINS1F_23Sm100TmaWarpSpecializedILi2ELi1ELi32ELb1ELb0EEEJNS5_IJSH_SG_SH_EEENS5_IJNST_ISH_SC_EENST_ISG_SC_EEEEESJ_SK_SJ_SK_NS1F_6fusion15FusionCallbacksIS1J_NS1O_17LinearCombinationISJ_fSJ_fLNS_15FloatRoundStyleE2EEES1K_S1N_JEEENS4_5SM1004TMEM4LOAD26SM100_TMEM_LOAD_32dp32b32xENS4_13SM90_TMA_LOADENS12_INS13_ILi2ELi4ELi3EEES16_NST_INS5_IJS17_SG_EEENS5_IJSG_SC_EEEEEEENS4_39AutoVectorizingCopyWithAssumedAlignmentILi128EEENS4_14SM90_TMA_STOREES23_S25_S25_EEEvvEEEEvNT_6ParamsE,"",@"SHT_CUDA_INFO"
	.sectionflags	@""
	.align	4


	//----- nvinfo : EIATTR_CUDA_API_VERSION
	.align		4
        /*0000*/ 	.byte	0x04, 0x37
        /*0002*/ 	.short	(.L_31 - .L_30)
.L_30:
        /*0004*/ 	.word	0x00000082


	//----- nvinfo : EIATTR_KPARAM_INFO
	.align		4
.L_31:
        /*0008*/ 	.byte	0x04, 0x17
        /*000a*/ 	.short	(.L_33 - .L_32)
.L_32:
        /*000c*/ 	.word	0x00000000
        /*0010*/ 	.short	0x0000
        /*0012*/ 	.short	0x0000
        /*0014*/ 	.byte	0x00, 0xf0, 0x01, 0x20


	//----- nvinfo : EIATTR_AT_ENTRY_FRAGMENTS
	.align		4
.L_33:
        /*0018*/ 	.byte	0x04, 0x4f
        /*001a*/ 	.short	(.L_35 - .L_34)


	//   ....[0]....
.L_34:
        /*001c*/ 	.word	0x00000007


	//----- nvinfo : EIATTR_RESERVED_SMEM_USED
	.align		4
.L_35:
        /*0020*/ 	.byte	0x01, 0x41
	.zero		2


	//----- nvinfo : EIATTR_SPARSE_MMA_MASK
	.align		4
        /*0024*/ 	.byte	0x03, 0x50
        /*0026*/ 	.short	0x0000


	//----- nvinfo : EIATTR_TCGEN05_2CTA_USED
	.align		4
        /*0028*/ 	.byte	0x01, 0x52
	.zero		2


	//----- nvinfo : EIATTR_MAXREG_COUNT
	.align		4
        /*002c*/ 	.byte	0x03, 0x1b
        /*002e*/ 	.short	0x00ff


	//----- nvinfo : EIATTR_NUM_BARRIERS
	.align		4
        /*0030*/ 	.byte	0x02, 0x4c
        /*0032*/ 	.byte	0x07
	.zero		1


	//----- nvinfo : EIATTR_EXTERNS
	.align		4
        /*0034*/ 	.byte	0x04, 0x0f
        /*0036*/ 	.short	(.L_37 - .L_36)


	//   ....[0]....
	.align		4
.L_36:
        /*0038*/ 	.word	index@(__assertfail)


	//----- nvinfo : EIATTR_MERCURY_ISA_VERSION
	.align		4
.L_37:
        /*003c*/ 	.byte	0x03, 0x5f
        /*003e*/ 	.short	0x0101


	//----- nvinfo : EIATTR_INT_WARP_WIDE_INSTR_OFFSETS
	.align		4
        /*0040*/ 	.byte	0x04, 0x31
        /*0042*/ 	.short	(.L_39 - .L_38)


	//   ....[0]....
.L_38:
        /*0044*/ 	.word	0x00000cf0


	//   ....[1]....
        /*0048*/ 	.word	0x00000d90


	//   ....[2]....
        /*004c*/ 	.word	0x00002250


	//   ....[3]....
        /*0050*/ 	.word	0x00004370


	//   ....[4]....
        /*0054*/ 	.word	0x000043a0


	//   ....[5]....
        /*0058*/ 	.word	0x000043f0


	//   ....[6]....
        /*005c*/ 	.word	0x00004de0


	//   ....[7]....
        /*0060*/ 	.word	0x00004f20


	//----- nvinfo : EIATTR_COOP_GROUP_MASK_REGIDS
	.align		4
.L_39:
        /*0064*/ 	.byte	0x04, 0x29
        /*0066*/ 	.short	(.L_41 - .L_40)


	//   ....[0]....
.L_40:
        /*0068*/ 	.word	0xffffffff


	//   ....[1]....
        /*006c*/ 	.word	0xffffffff


	//   ....[2]....
        /*0070*/ 	.word	0xffffffff


	//   ....[3]....
        /*0074*/ 	.word	0xffffffff


	//   ....[4]....
        /*0078*/ 	.word	0xffffffff


	//   ....[5]....
        /*007c*/ 	.word	0xffffffff


	//   ....[6]....
        /*0080*/ 	.word	0xffffffff


	//   ....[7]....
        /*0084*/ 	.word	0xffffffff


	//   ....[8]....
        /*0088*/ 	.word	0xffffffff


	//   ....[9]....
        /*008c*/ 	.word	0xffffffff


	//   ....[10]....
        /*0090*/ 	.word	0xffffffff


	//   ....[11]....
        /*0094*/ 	.word	0xffffffff


	//   ....[12]....
        /*0098*/ 	.word	0xffffffff


	//   ....[13]....
        /*009c*/ 	.word	0xffffffff


	//----- nvinfo : EIATTR_COOP_GROUP_INSTR_OFFSETS
	.align		4
.L_41:
        /*00a0*/ 	.byte	0x04, 0x28
        /*00a2*/ 	.short	(.L_43 - .L_42)


	//   ....[0]....
.L_42:
        /*00a4*/ 	.word	0x000000c0


	//   ....[1]....
        /*00a8*/ 	.word	0x00000500


	//   ....[2]....
        /*00ac*/ 	.word	0x000006a0


	//   ....[3]....
        /*00b0*/ 	.word	0x000007f0


	//   ....[4]....
        /*00b4*/ 	.word	0x000008e0


	//   ....[5]....
        /*00b8*/ 	.word	0x00000a40


	//   ....[6]....
        /*00bc*/ 	.word	0x00000bd0


	//   ....[7]....
        /*00c0*/ 	.word	0x00000e10


	//   ....[8]....
        /*00c4*/ 	.word	0x00002130


	//   ....[9]....
        /*00c8*/ 	.word	0x00002fa0


	//   ....[10]....
        /*00cc*/ 	.word	0x00003470


	//   ....[11]....
        /*00d0*/ 	.word	0x000034a0


	//   ....[12]....
        /*00d4*/ 	.word	0x00004280


	//   ....[13]....
        /*00d8*/ 	.word	0x00004490


	//----- nvinfo : EIATTR_VRC_CTA_INIT_COUNT
	.align		4
.L_43:
        /*00dc*/ 	.byte	0x02, 0x4a
        /*00de*/ 	.byte	0x80
	.zero		1


	//----- nvinfo : EIATTR_SYSCALL_OFFSETS
	.align		4
        /*00e0*/ 	.byte	0x04, 0x46
        /*00e2*/ 	.short	(.L_45 - .L_44)


	//   ....[0]....
.L_44:
        /*00e4*/ 	.word	0x000059f0


	//   ....[1]....
        /*00e8*/ 	.word	0x00005ae0


	//   ....[2]....
        /*00ec*/ 	.word	0x00006250


	//----- nvinfo : EIATTR_MBARRIER_INSTR_OFFSETS
	.align		4
.L_45:
        /*00f0*/ 	.byte	0x04, 0x39
        /*00f2*/ 	.short	(.L_47 - .L_46)


	//   ....[0]....
.L_46:
        /*00f4*/ 	.word	0x000005f0
        /*00f8*/ 	.word	0x000000ff
        /*00fc*/ 	.word	0x00000000
        /*0100*/ 	.short	0x0100
        /*0102*/ 	.byte	0x08
	.zero		1


	//   ....[1]....
        /*0104*/ 	.word	0x00000600
        /*0108*/ 	.word	0x000000ff
        /*010c*/ 	.word	0x00000028
        /*0110*/ 	.short	0x0100
        /*0112*/ 	.byte	0x08
	.zero		1


	//   ....[2]....
        /*0114*/ 	.word	0x00000610
        /*0118*/ 	.word	0x000000ff
        /*011c*/ 	.word	0x00000008
        /*0120*/ 	.short	0x0100
        /*0122*/ 	.byte	0x08
	.zero		1


	//   ....[3]....
        /*0124*/ 	.word	0x00000620
        /*0128*/ 	.word	0x000000ff
        /*012c*/ 	.word	0x00000030
        /*0130*/ 	.short	0x0100
        /*0132*/ 	.byte	0x08
	.zero		1


	//   ....[4]....
        /*0134*/ 	.word	0x00000630
        /*0138*/ 	.word	0x000000ff
        /*013c*/ 	.word	0x00000010
        /*0140*/ 	.short	0x0100
        /*0142*/ 	.byte	0x08
	.zero		1


	//   ....[5]....
        /*0144*/ 	.word	0x00000640
        /*0148*/ 	.word	0x000000ff
        /*014c*/ 	.word	0x00000038
        /*0150*/ 	.short	0x0100
        /*0152*/ 	.byte	0x08
	.zero		1


	//   ....[6]....
        /*0154*/ 	.word	0x00000650
        /*0158*/ 	.word	0x000000ff
        /*015c*/ 	.word	0x00000018
        /*0160*/ 	.short	0x0100
        /*0162*/ 	.byte	0x08
	.zero		1


	//   ....[7]....
        /*0164*/ 	.word	0x00000660
        /*0168*/ 	.word	0x000000ff
        /*016c*/ 	.word	0x00000040
        /*0170*/ 	.short	0x0100
        /*0172*/ 	.byte	0x08
	.zero		1


	//   ....[8]....
        /*0174*/ 	.word	0x00000670
        /*0178*/ 	.word	0x000000ff
        /*017c*/ 	.word	0x00000020
        /*0180*/ 	.short	0x0100
        /*0182*/ 	.byte	0x08
	.zero		1


	//   ....[9]....
        /*0184*/ 	.word	0x00000680
        /*0188*/ 	.word	0x000000ff
        /*018c*/ 	.word	0x00000048
        /*0190*/ 	.short	0x0100
        /*0192*/ 	.byte	0x08
	.zero		1


	//   ....[10]....
        /*0194*/ 	.word	0x000007a0
        /*0198*/ 	.word	0x000000ff
        /*019c*/ 	.word	0x00000050
        /*01a0*/ 	.short	0x0100
        /*01a2*/ 	.byte	0x09
	.zero		1


	//   ....[11]....
        /*01a4*/ 	.word	0x000007b0
        /*01a8*/ 	.word	0x000000ff
        /*01ac*/ 	.word	0x00000060
        /*01b0*/ 	.short	0x0100
        /*01b2*/ 	.byte	0x09
	.zero		1


	//   ....[12]....
        /*01b4*/ 	.word	0x000007c0
        /*01b8*/ 	.word	0x000000ff
        /*01bc*/ 	.word	0x00000058
        /*01c0*/ 	.short	0x0100
        /*01c2*/ 	.byte	0x09
	.zero		1


	//   ....[13]....
        /*01c4*/ 	.word	0x000007d0
        /*01c8*/ 	.word	0x000000ff
        /*01cc*/ 	.word	0x00000068
        /*01d0*/ 	.short	0x0100
        /*01d2*/ 	.byte	0x09
	.zero		1


	//   ....[14]....
        /*01d4*/ 	.word	0x000008b0
        /*01d8*/ 	.word	0x000000ff
        /*01dc*/ 	.word	0x00000070
        /*01e0*/ 	.short	0x0100
        /*01e2*/ 	.byte	0x08
	.zero		1


	//   ....[15]....
        /*01e4*/ 	.word	0x000008c0
        /*01e8*/ 	.word	0x000000ff
        /*01ec*/ 	.word	0x00000078
        /*01f0*/ 	.short	0x0100
        /*01f2*/ 	.byte	0x08
	.zero		1


	//   ....[16]....
        /*01f4*/ 	.word	0x000009f0
        /*01f8*/ 	.word	0x000000ff
        /*01fc*/ 	.word	0x00000080
        /*0200*/ 	.short	0x0100
        /*0202*/ 	.byte	0x08
	.zero		1


	//   ....[17]....
        /*0204*/ 	.word	0x00000a00
        /*0208*/ 	.word	0x000000ff
        /*020c*/ 	.word	0x00000090
        /*0210*/ 	.short	0x0100
        /*0212*/ 	.byte	0x08
	.zero		1


	//   ....[18]....
        /*0214*/ 	.word	0x00000a10
        /*0218*/ 	.word	0x000000ff
        /*021c*/ 	.word	0x00000088
        /*0220*/ 	.short	0x0100
        /*0222*/ 	.byte	0x08
	.zero		1


	//   ....[19]....
        /*0224*/ 	.word	0x00000a20
        /*0228*/ 	.word	0x000000ff
        /*022c*/ 	.word	0x00000098
        /*0230*/ 	.short	0x0100
        /*0232*/ 	.byte	0x08
	.zero		1


	//   ....[20]....
        /*0234*/ 	.word	0x00000b40
        /*0238*/ 	.word	0x000000ff
        /*023c*/ 	.word	0x000000a0
        /*0240*/ 	.short	0x0100
        /*0242*/ 	.byte	0x09
	.zero		1


	//   ....[21]....
        /*0244*/ 	.word	0x00000b50
        /*0248*/ 	.word	0x000000ff
        /*024c*/ 	.word	0x000000c0
        /*0250*/ 	.short	0x0100
        /*0252*/ 	.byte	0x09
	.zero		1


	//   ....[22]....
        /*0254*/ 	.word	0x00000b60
        /*0258*/ 	.word	0x000000ff
        /*025c*/ 	.word	0x000000a8
        /*0260*/ 	.short	0x0100
        /*0262*/ 	.byte	0x09
	.zero		1


	//   ....[23]....
        /*0264*/ 	.word	0x00000b70
        /*0268*/ 	.word	0x000000ff
        /*026c*/ 	.word	0x000000c8
        /*0270*/ 	.short	0x0100
        /*0272*/ 	.byte	0x09
	.zero		1


	//   ....[24]....
        /*0274*/ 	.word	0x00000b80
        /*0278*/ 	.word	0x000000ff
        /*027c*/ 	.word	0x000000b0
        /*0280*/ 	.short	0x0100
        /*0282*/ 	.byte	0x09
	.zero		1


	//   ....[25]....
        /*0284*/ 	.word	0x00000b90
        /*0288*/ 	.word	0x000000ff
        /*028c*/ 	.word	0x000000d0
        /*0290*/ 	.short	0x0100
        /*0292*/ 	.byte	0x09
	.zero		1


	//   ....[26]....
        /*0294*/ 	.word	0x00000ba0
        /*0298*/ 	.word	0x000000ff
        /*029c*/ 	.word	0x000000b8
        /*02a0*/ 	.short	0x0100
        /*02a2*/ 	.byte	0x09
	.zero		1


	//   ....[27]....
        /*02a4*/ 	.word	0x00000bb0
        /*02a8*/ 	.word	0x000000ff
        /*02ac*/ 	.word	0x000000d8
        /*02b0*/ 	.short	0x0100
        /*02b2*/ 	.byte	0x09
	.zero		1


	//   ....[28]....
        /*02b4*/ 	.word	0x00000ca0
        /*02b8*/ 	.word	0x000000ff
        /*02bc*/ 	.word	0x000000e0
        /*02c0*/ 	.short	0x0100
        /*02c2*/ 	.byte	0x08
	.zero		1


	//   ....[29]....
        /*02c4*/ 	.word	0x00000cb0
        /*02c8*/ 	.word	0x000000ff
        /*02cc*/ 	.word	0x000000f0
        /*02d0*/ 	.short	0x0100
        /*02d2*/ 	.byte	0x08
	.zero		1


	//   ....[30]....
        /*02d4*/ 	.word	0x00000cc0
        /*02d8*/ 	.word	0x000000ff
        /*02dc*/ 	.word	0x000000e8
        /*02e0*/ 	.short	0x0100
        /*02e2*/ 	.byte	0x08
	.zero		1


	//   ....[31]....
        /*02e4*/ 	.word	0x00000cd0
        /*02e8*/ 	.word	0x000000ff
        /*02ec*/ 	.word	0x000000f8
        /*02f0*/ 	.short	0x0100
        /*02f2*/ 	.byte	0x08
	.zero		1


	//   ....[32]....
        /*02f4*/ 	.word	0x00000dc0
        /*02f8*/ 	.word	0x000000ff
        /*02fc*/ 	.word	0x00000100
        /*0300*/ 	.short	0x0100
        /*0302*/ 	.byte	0x06
	.zero		1


	//   ....[33]....
        /*0304*/ 	.word	0x000017d0
        /*0308*/ 	.word	0x00000002
        /*030c*/ 	.word	0x000000f0
        /*0310*/ 	.short	0x010a
        /*0312*/ 	.byte	0xff
	.zero		1


	//   ....[34]....
        /*0314*/ 	.word	0x00001800
        /*0318*/ 	.word	0x00000002
        /*031c*/ 	.word	0x000000e0
        /*0320*/ 	.short	0x0101
        /*0322*/ 	.byte	0xff
	.zero		1


	//   ....[35]....
        /*0324*/ 	.word	0x000018d0
        /*0328*/ 	.word	0x000000ff
        /*032c*/ 	.word	0x00000028
        /*0330*/ 	.short	0x010a
        /*0332*/ 	.byte	0x08
	.zero		1


	//   ....[36]....
        /*0334*/ 	.word	0x000019d0
        /*0338*/ 	.word	0x000000ff
        /*033c*/ 	.word	0x00000028
        /*0340*/ 	.short	0x010a
        /*0342*/ 	.byte	0x21
	.zero		1


	//   ....[37]....
        /*0344*/ 	.word	0x00001b80
        /*0348*/ 	.word	0x000000ff
        /*034c*/ 	.word	0x00000028
        /*0350*/ 	.short	0x010a
        /*0352*/ 	.byte	0x08
	.zero		1


	//   ....[38]....
        /*0354*/ 	.word	0x00001d40
        /*0358*/ 	.word	0x000000ff
        /*035c*/ 	.word	0x00000078
        /*0360*/ 	.short	0x0101
        /*0362*/ 	.byte	0x04
	.zero		1


	//   ....[39]....
        /*0364*/ 	.word	0x00001d60
        /*0368*/ 	.word	0x000000ff
        /*036c*/ 	.word	0x00000028
        /*0370*/ 	.short	0x010a
        /*0372*/ 	.byte	0x08
	.zero		1


	//   ....[40]....
        /*0374*/ 	.word	0x00001de0
        /*0378*/ 	.word	0x000000ff
        /*037c*/ 	.word	0x00000028
        /*0380*/ 	.short	0x010a
        /*0382*/ 	.byte	0x21
	.zero		1


	//   ....[41]....
        /*0384*/ 	.word	0x00001f70
        /*0388*/ 	.word	0x000000ff
        /*038c*/ 	.word	0x00000028
        /*0390*/ 	.short	0x010a
        /*0392*/ 	.byte	0x08
	.zero		1


	//   ....[42]....
        /*0394*/ 	.word	0x00002160
        /*0398*/ 	.word	0x00000002
        /*039c*/ 	.word	0x00000080
        /*03a0*/ 	.short	0x010a
        /*03a2*/ 	.byte	0xff
	.zero		1


	//   ....[43]....
        /*03a4*/ 	.word	0x00002220
        /*03a8*/ 	.word	0x00000002
        /*03ac*/ 	.word	0x00000000
        /*03b0*/ 	.short	0x0101
        /*03b2*/ 	.byte	0xff
	.zero		1


	//   ....[44]....
        /*03b4*/ 	.word	0x00002780
        /*03b8*/ 	.word	0x000000ff
        /*03bc*/ 	.word	0x00000000
        /*03c0*/ 	.short	0x010a
        /*03c2*/ 	.byte	0x05
	.zero		1


	//   ....[45]....
        /*03c4*/ 	.word	0x00002810
        /*03c8*/ 	.word	0x000000ff
        /*03cc*/ 	.word	0x00000000
        /*03d0*/ 	.short	0x010a
        /*03d2*/ 	.byte	0x05
	.zero		1


	//   ....[46]....
        /*03d4*/ 	.word	0x000028a0
        /*03d8*/ 	.word	0x000000ff
        /*03dc*/ 	.word	0x00000000
        /*03e0*/ 	.short	0x010a
        /*03e2*/ 	.byte	0x05
	.zero		1


	//   ....[47]....
        /*03e4*/ 	.word	0x00002930
        /*03e8*/ 	.word	0x000000ff
        /*03ec*/ 	.word	0x00000000
        /*03f0*/ 	.short	0x010a
        /*03f2*/ 	.byte	0x05
	.zero		1


	//   ....[48]....
        /*03f4*/ 	.word	0x000029d0
        /*03f8*/ 	.word	0x00000000
        /*03fc*/ 	.word	0x00000000
        /*0400*/ 	.short	0x010a
        /*0402*/ 	.byte	0xff
	.zero		1


	//   ....[49]....
        /*0404*/ 	.word	0x00002b00
        /*0408*/ 	.word	0x00000000
        /*040c*/ 	.word	0x000000e0
        /*0410*/ 	.short	0x010a
        /*0412*/ 	.byte	0xff
	.zero		1


	//   ....[50]....
        /*0414*/ 	.word	0x00002b70
        /*0418*/ 	.word	0x00000000
        /*041c*/ 	.word	0x00000000
        /*0420*/ 	.short	0x0101
        /*0422*/ 	.byte	0xff
	.zero		1


	//   ....[51]....
        /*0424*/ 	.word	0x00002b90
        /*0428*/ 	.word	0x000000ff
        /*042c*/ 	.word	0x00000090
        /*0430*/ 	.short	0x010a
        /*0432*/ 	.byte	0x05
	.zero		1


	//   ....[52]....
        /*0434*/ 	.word	0x00002cb0
        /*0438*/ 	.word	0x00000000
        /*043c*/ 	.word	0x00000080
        /*0440*/ 	.short	0x010a
        /*0442*/ 	.byte	0xff
	.zero		1


	//   ....[53]....
        /*0444*/ 	.word	0x00002db0
        /*0448*/ 	.word	0x00000000
        /*044c*/ 	.word	0x00000000
        /*0450*/ 	.short	0x0101
        /*0452*/ 	.byte	0xff
	.zero		1


	//   ....[54]....
        /*0454*/ 	.word	0x00002e40
        /*0458*/ 	.word	0x000000ff
        /*045c*/ 	.word	0x00000090
        /*0460*/ 	.short	0x0106
        /*0462*/ 	.byte	0x05
	.zero		1


	//   ....[55]....
        /*0464*/ 	.word	0x00002e60
        /*0468*/ 	.word	0x000000ff
        /*046c*/ 	.word	0x00000090
        /*0470*/ 	.short	0x010a
        /*0472*/ 	.byte	0x05
	.zero		1


	//   ....[56]....
        /*0474*/ 	.word	0x00002ef0
        /*0478*/ 	.word	0x000000ff
        /*047c*/ 	.word	0x00000090
        /*0480*/ 	.short	0x0106
        /*0482*/ 	.byte	0x04
	.zero		1


	//   ....[57]....
        /*0484*/ 	.word	0x00002f30
        /*0488*/ 	.word	0x00000000
        /*048c*/ 	.word	0x00000090
        /*0490*/ 	.short	0x010a
        /*0492*/ 	.byte	0xff
	.zero		1


	//   ....[58]....
        /*0494*/ 	.word	0x00003170
        /*0498*/ 	.word	0x000000ff
        /*049c*/ 	.word	0x00000008
        /*04a0*/ 	.short	0x010a
        /*04a2*/ 	.byte	0x06
	.zero		1


	//   ....[59]....
        /*04a4*/ 	.word	0x00003190
        /*04a8*/ 	.word	0x000000ff
        /*04ac*/ 	.word	0x00000008
        /*04b0*/ 	.short	0x010a
        /*04b2*/ 	.byte	0x06
	.zero		1


	//   ....[60]....
        /*04b4*/ 	.word	0x00003320
        /*04b8*/ 	.word	0x000000ff
        /*04bc*/ 	.word	0x00000008
        /*04c0*/ 	.short	0x010a
        /*04c2*/ 	.byte	0x06
	.zero		1


	//   ....[61]....
        /*04c4*/ 	.word	0x00003340
        /*04c8*/ 	.word	0x000000ff
        /*04cc*/ 	.word	0x00000008
        /*04d0*/ 	.short	0x010a
        /*04d2*/ 	.byte	0x06
	.zero		1


	//   ....[62]....
        /*04d4*/ 	.word	0x00003400
        /*04d8*/ 	.word	0x000000ff
        /*04dc*/ 	.word	0x00000000
        /*04e0*/ 	.short	0x0101
        /*04e2*/ 	.byte	0x07
	.zero		1


	//   ....[63]....
        /*04e4*/ 	.word	0x000037c0
        /*04e8*/ 	.word	0x00000000
        /*04ec*/ 	.word	0x00000080
        /*04f0*/ 	.short	0x010a
        /*04f2*/ 	.byte	0xff
	.zero		1


	//   ....[64]....
        /*04f4*/ 	.word	0x00003880
        /*04f8*/ 	.word	0x00000000
        /*04fc*/ 	.word	0x00000000
        /*0500*/ 	.short	0x0101
        /*0502*/ 	.byte	0xff
	.zero		1


	//   ....[65]....
        /*0504*/ 	.word	0x00003930
        /*0508*/ 	.word	0x000000ff
        /*050c*/ 	.word	0x00000000
        /*0510*/ 	.short	0x010a
        /*0512*/ 	.byte	0x09
	.zero		1


	//   ....[66]....
        /*0514*/ 	.word	0x00003950
        /*0518*/ 	.word	0x000000ff
        /*051c*/ 	.word	0x000000c0
        /*0520*/ 	.short	0x010a
        /*0522*/ 	.byte	0x08
	.zero		1


	//   ....[67]....
        /*0524*/ 	.word	0x00003a00
        /*0528*/ 	.word	0x000000ff
        /*052c*/ 	.word	0x00000000
        /*0530*/ 	.short	0x010a
        /*0532*/ 	.byte	0x0e
	.zero		1


	//   ....[68]....
        /*0534*/ 	.word	0x00003b30
        /*0538*/ 	.word	0x000000ff
        /*053c*/ 	.word	0x00000000
        /*0540*/ 	.short	0x010a
        /*0542*/ 	.byte	0x26
	.zero		1


	//   ....[69]....
        /*0544*/ 	.word	0x00003f70
        /*0548*/ 	.word	0x000000ff
        /*054c*/ 	.word	0x00000000
        /*0550*/ 	.short	0x010a
        /*0552*/ 	.byte	0x08
	.zero		1


	//   ....[70]....
        /*0554*/ 	.word	0x00004000
        /*0558*/ 	.word	0x000000ff
        /*055c*/ 	.word	0x00000000
        /*0560*/ 	.short	0x010a
        /*0562*/ 	.byte	0x08
	.zero		1


	//   ....[71]....
        /*0564*/ 	.word	0x00004090
        /*0568*/ 	.word	0x000000ff
        /*056c*/ 	.word	0x00000000
        /*0570*/ 	.short	0x010a
        /*0572*/ 	.byte	0x08
	.zero		1


	//   ....[72]....
        /*0574*/ 	.word	0x00004130
        /*0578*/ 	.word	0x00000000
        /*057c*/ 	.word	0x00000000
        /*0580*/ 	.short	0x010a
        /*0582*/ 	.byte	0xff
	.zero		1


	//   ....[73]....
        /*0584*/ 	.word	0x00004170
        /*0588*/ 	.word	0x00000000
        /*058c*/ 	.word	0x00000000
        /*0590*/ 	.short	0x010a
        /*0592*/ 	.byte	0xff
	.zero		1


	//   ....[74]....
        /*0594*/ 	.word	0x000041e0
        /*0598*/ 	.word	0x000000ff
        /*059c*/ 	.word	0x00000000
        /*05a0*/ 	.short	0x0101
        /*05a2*/ 	.byte	0x05
	.zero		1


	//   ....[75]....
        /*05a4*/ 	.word	0x00004220
        /*05a8*/ 	.word	0x000000ff
        /*05ac*/ 	.word	0x00000100
        /*05b0*/ 	.short	0x010a
        /*05b2*/ 	.byte	0x07
	.zero		1


	//   ....[76]....
        /*05b4*/ 	.word	0x00004270
        /*05b8*/ 	.word	0x000000ff
        /*05bc*/ 	.word	0x00000000
        /*05c0*/ 	.short	0x0101
        /*05c2*/ 	.byte	0x05
	.zero		1


	//   ....[77]....
        /*05c4*/ 	.word	0x00004680
        /*05c8*/ 	.word	0x00000000
        /*05cc*/ 	.word	0x00000080
        /*05d0*/ 	.short	0x010a
        /*05d2*/ 	.byte	0xff
	.zero		1


	//   ....[78]....
        /*05d4*/ 	.word	0x00004760
        /*05d8*/ 	.word	0x00000000
        /*05dc*/ 	.word	0x00000000
        /*05e0*/ 	.short	0x0101
        /*05e2*/ 	.byte	0xff
	.zero		1


	//   ....[79]....
        /*05e4*/ 	.word	0x00004a80
        /*05e8*/ 	.word	0x000000ff
        /*05ec*/ 	.word	0x00000078
        /*05f0*/ 	.short	0x010a
        /*05f2*/ 	.byte	0x06
	.zero		1


	//   ....[80]....
        /*05f4*/ 	.word	0x00004c60
        /*05f8*/ 	.word	0x000000ff
        /*05fc*/ 	.word	0x00000060
        /*0600*/ 	.short	0x010a
        /*0602*/ 	.byte	0x0d
	.zero		1


	//   ....[81]....
        /*0604*/ 	.word	0x00004f70
        /*0608*/ 	.word	0x000000ff
        /*060c*/ 	.word	0x00000050
        /*0610*/ 	.short	0x010b
        /*0612*/ 	.byte	0x0d
	.zero		1


	//   ....[82]....
        /*0614*/ 	.word	0x00004fd0
        /*0618*/ 	.word	0x000000ff
        /*061c*/ 	.word	0x00000000
        /*0620*/ 	.short	0x0101
        /*0622*/ 	.byte	0x0e
	.zero		1


	//   ....[83]....
        /*0624*/ 	.word	0x00005020
        /*0628*/ 	.word	0x000000ff
        /*062c*/ 	.word	0x00000000
        /*0630*/ 	.short	0x010a
        /*0632*/ 	.byte	0x04
	.zero		1


	//   ....[84]....
        /*0634*/ 	.word	0x000050c0
        /*0638*/ 	.word	0x00000000
        /*063c*/ 	.word	0x00000000
        /*0640*/ 	.short	0x010a
        /*0642*/ 	.byte	0xff
	.zero		1


	//   ....[85]....
        /*0644*/ 	.word	0x00005400
        /*0648*/ 	.word	0x00000000
        /*064c*/ 	.word	0x00000080
        /*0650*/ 	.short	0x010a
        /*0652*/ 	.byte	0xff
	.zero		1


	//   ....[86]....
        /*0654*/ 	.word	0x00005510
        /*0658*/ 	.word	0x00000000
        /*065c*/ 	.word	0x00000000
        /*0660*/ 	.short	0x0101
        /*0662*/ 	.byte	0xff
	.zero		1


	//   ....[87]....
        /*0664*/ 	.word	0x00005ec0
        /*0668*/ 	.word	0x00000003
        /*066c*/ 	.word	0x00000050
        /*0670*/ 	.short	0x010a
        /*0672*/ 	.byte	0xff
	.zero		1


	//   ....[88]....
        /*0674*/ 	.word	0x00005ed0
        /*0678*/ 	.word	0x0000007a
        /*067c*/ 	.word	0x000000a0
        /*0680*/ 	.short	0x010a
        /*0682*/ 	.byte	0xff
	.zero		1


	//   ....[89]....
        /*0684*/ 	.word	0x00006070
        /*0688*/ 	.word	0x00000003
        /*068c*/ 	.word	0x00000050
        /*0690*/ 	.short	0x010a
        /*0692*/ 	.byte	0xff
	.zero		1


	//   ....[90]....
        /*0694*/ 	.word	0x00006130
        /*0698*/ 	.word	0x0000007a
        /*069c*/ 	.word	0x000000a0
        /*06a0*/ 	.short	0x010a
        /*06a2*/ 	.byte	0xff
	.zero		1


	//   ....[91]....
        /*06a4*/ 	.word	0x00006360
        /*06a8*/ 	.word	0x0000007a
        /*06ac*/ 	.word	0x00000000
        /*06b0*/ 	.short	0x0101
        /*06b2*/ 	.byte	0xff
	.zero		1


	//   ....[92]....
        /*06b4*/ 	.word	0x00006c80
        /*06b8*/ 	.word	0x00000000
        /*06bc*/ 	.word	0x00000000
        /*06c0*/ 	.short	0x0101
        /*06c2*/ 	.byte	0xff
	.zero		1


	//   ....[93]....
        /*06c4*/ 	.word	0x00006f20
        /*06c8*/ 	.word	0x00000002
        /*06cc*/ 	.word	0x000000f0
        /*06d0*/ 	.short	0x010a
        /*06d2*/ 	.byte	0xff
	.zero		1


	//   ....[94]....
        /*06d4*/ 	.word	0x00006f80
        /*06d8*/ 	.word	0x00000002
        /*06dc*/ 	.word	0x00000028
        /*06e0*/ 	.short	0x010a
        /*06e2*/ 	.byte	0xff
	.zero		1


	//   ....[95]....
        /*06e4*/ 	.word	0x00006fe0
        /*06e8*/ 	.word	0x00000002
        /*06ec*/ 	.word	0x00000028
        /*06f0*/ 	.short	0x010a
        /*06f2*/ 	.byte	0xff
	.zero		1


	//   ....[96]....
        /*06f4*/ 	.word	0x00007030
        /*06f8*/ 	.word	0x00000002
        /*06fc*/ 	.word	0x00000080
        /*0700*/ 	.short	0x010a
        /*0702*/ 	.byte	0xff
	.zero		1


	//   ....[97]....
        /*0704*/ 	.word	0x00007090
        /*0708*/ 	.word	0x00000000
        /*070c*/ 	.word	0x00000000
        /*0710*/ 	.short	0x010a
        /*0712*/ 	.byte	0xff
	.zero		1


	//   ....[98]....
        /*0714*/ 	.word	0x000070f0
        /*0718*/ 	.word	0x00000000
        /*071c*/ 	.word	0x00000000
        /*0720*/ 	.short	0x010a
        /*0722*/ 	.byte	0xff
	.zero		1


	//   ....[99]....
        /*0724*/ 	.word	0x00007150
        /*0728*/ 	.word	0x00000000
        /*072c*/ 	.word	0x00000000
        /*0730*/ 	.short	0x010a
        /*0732*/ 	.byte	0xff
	.zero		1


	//   ....[100]....
        /*0734*/ 	.word	0x000071b0
        /*0738*/ 	.word	0x00000000
        /*073c*/ 	.word	0x00000000
        /*0740*/ 	.short	0x010a
        /*0742*/ 	.byte	0xff
	.zero		1


	//   ....[101]....
        /*0744*/ 	.word	0x00007200
        /*0748*/ 	.word	0x00000000
        /*074c*/ 	.word	0x000000e0
        /*0750*/ 	.short	0x010a
        /*0752*/ 	.byte	0xff
	.zero		1


	//   ....[102]....
        /*0754*/ 	.word	0x00007260
        /*0758*/ 	.word	0x00000000
        /*075c*/ 	.word	0x00000090
        /*0760*/ 	.short	0x010a
        /*0762*/ 	.byte	0xff
	.zero		1


	//   ....[103]....
        /*0764*/ 	.word	0x000072b0
        /*0768*/ 	.word	0x00000000
        /*076c*/ 	.word	0x00000080
        /*0770*/ 	.short	0x010a
        /*0772*/ 	.byte	0xff
	.zero		1


	//   ....[104]....
        /*0774*/ 	.word	0x00007310
        /*0778*/ 	.word	0x00000000
        /*077c*/ 	.word	0x00000090
        /*0780*/ 	.short	0x010a
        /*0782*/ 	.byte	0xff
	.zero		1


	//   ....[105]....
        /*0784*/ 	.word	0x00007370
        /*0788*/ 	.word	0x00000004
        /*078c*/ 	.word	0x00000008
        /*0790*/ 	.short	0x010a
        /*0792*/ 	.byte	0xff
	.zero		1


	//   ....[106]....
        /*0794*/ 	.word	0x00007450
        /*0798*/ 	.word	0x00000002
        /*079c*/ 	.word	0x00000008
        /*07a0*/ 	.short	0x010a
        /*07a2*/ 	.byte	0xff
	.zero		1


	//   ....[107]....
        /*07a4*/ 	.word	0x000074a0
        /*07a8*/ 	.word	0x00000000
        /*07ac*/ 	.word	0x00000080
        /*07b0*/ 	.short	0x010a
        /*07b2*/ 	.byte	0xff
	.zero		1


	//   ....[108]....
        /*07b4*/ 	.word	0x00007500
        /*07b8*/ 	.word	0x00000000
        /*07bc*/ 	.word	0x000000c0
        /*07c0*/ 	.short	0x010a
        /*07c2*/ 	.byte	0xff
	.zero		1


	//   ....[109]....
        /*07c4*/ 	.word	0x00007560
        /*07c8*/ 	.word	0x00000000
        /*07cc*/ 	.word	0x00000000
        /*07d0*/ 	.short	0x010a
        /*07d2*/ 	.byte	0xff
	.zero		1


	//   ....[110]....
        /*07d4*/ 	.word	0x000075c0
        /*07d8*/ 	.word	0x00000000
        /*07dc*/ 	.word	0x00000000
        /*07e0*/ 	.short	0x010a
        /*07e2*/ 	.byte	0xff
	.zero		1


	//   ....[111]....
        /*07e4*/ 	.word	0x00007620
        /*07e8*/ 	.word	0x00000000
        /*07ec*/ 	.word	0x00000000
        /*07f0*/ 	.short	0x010a
        /*07f2*/ 	.byte	0xff
	.zero		1


	//   ....[112]....
        /*07f4*/ 	.word	0x00007680
        /*07f8*/ 	.word	0x00000000
        /*07fc*/ 	.word	0x00000000
        /*0800*/ 	.short	0x010a
        /*0802*/ 	.byte	0xff
	.zero		1


	//   ....[113]....
        /*0804*/ 	.word	0x000076e0
        /*0808*/ 	.word	0x00000000
        /*080c*/ 	.word	0x00000100
        /*0810*/ 	.short	0x010a
        /*0812*/ 	.byte	0xff
	.zero		1


	//   ....[114]....
        /*0814*/ 	.word	0x00007730
        /*0818*/ 	.word	0x00000000
        /*081c*/ 	.word	0x00000080
        /*0820*/ 	.short	0x010a
        /*0822*/ 	.byte	0xff
	.zero		1


	//   ....[115]....
        /*0824*/ 	.word	0x00007790
        /*0828*/ 	.word	0x00000000
        /*082c*/ 	.word	0x00000078
        /*0830*/ 	.short	0x010a
        /*0832*/ 	.byte	0xff
	.zero		1


	//   ....[116]....
        /*0834*/ 	.word	0x000077f0
        /*0838*/ 	.word	0x00000000
        /*083c*/ 	.word	0x00000060
        /*0840*/ 	.short	0x010a
        /*0842*/ 	.byte	0xff
	.zero		1


	//   ....[117]....
        /*0844*/ 	.word	0x00007850
        /*0848*/ 	.word	0x00000000
        /*084c*/ 	.word	0x00000000
        /*0850*/ 	.short	0x010a
        /*0852*/ 	.byte	0xff
	.zero		1


	//   ....[118]....
        /*0854*/ 	.word	0x000078a0
        /*0858*/ 	.word	0x00000000
        /*085c*/ 	.word	0x00000080
        /*0860*/ 	.short	0x010a
        /*0862*/ 	.byte	0xff
	.zero		1


	//   ....[119]....
        /*0864*/ 	.word	0x000078f0
        /*0868*/ 	.word	0x00000003
        /*086c*/ 	.word	0x00000050
        /*0870*/ 	.short	0x010a
        /*0872*/ 	.byte	0xff
	.zero		1


	//   ....[120]....
        /*0874*/ 	.word	0x00007940
        /*0878*/ 	.word	0x0000007a
        /*087c*/ 	.word	0x000000a0
        /*0880*/ 	.short	0x010a
        /*0882*/ 	.byte	0xff
	.zero		1


	//----- nvinfo : EIATTR_NUM_MBARRIERS
	.align		4
.L_47:
        /*0884*/ 	.byte	0x03, 0x38
        /*0886*/ 	.short	0x0021


	//----- nvinfo : EIATTR_EXIT_INSTR_OFFSETS
	.align		4
        /*0888*/ 	.byte	0x04, 0x1c
        /*088a*/ 	.short	(.L_49 - .L_48)


	//   ....[0]....
.L_48:
        /*088c*/ 	.word	0x00002a00


	//   ....[1]....
        /*0890*/ 	.word	0x00002f00


	//   ....[2]....
        /*0894*/ 	.word	0x00002f60


	//   ....[3]....
        /*0898*/ 	.word	0x000044a0


	//   ....[4]....
        /*089c*/ 	.word	0x000050f0


	//   ....[5]....
        /*08a0*/ 	.word	0x00005130


	//   ....[6]....
        /*08a4*/ 	.word	0x00006e30


	//   ....[7]....
        /*08a8*/ 	.word	0x00006eb0


	//   ....[8]....
        /*08ac*/ 	.word	0x00006ee0


	//   ....[9]....
        /*08b0*/ 	.word	0x00006f10


	//----- nvinfo : EIATTR_MAX_THREADS
	.align		4
.L_49:
        /*08b4*/ 	.byte	0x04, 0x05
        /*08b6*/ 	.short	(.L_51 - .L_50)
.L_50:
        /*08b8*/ 	.word	0x00000100
        /*08bc*/ 	.word	0x00000001
        /*08c0*/ 	.word	0x00000001


	//----- nvinfo : EIATTR_CRS_STACK_SIZE
	.align		4
.L_51:
        /*08c4*/ 	.byte	0x04, 0x1e
        /*08c6*/ 	.short	(.L_53 - .L_52)
.L_52:
        /*08c8*/ 	.word	0x00000000


	//----- nvinfo : EIATTR_CBANK_PARAM_SIZE
	.align		4
.L_53:
        /*08cc*/ 	.byte	0x03, 0x19
        /*08ce*/ 	.short	0x0800


	//----- nvinfo : EIATTR_PARAM_CBANK
	.align		4
        /*08d0*/ 	.byte	0x04, 0x0a
        /*08d2*/ 	.short	(.L_55 - .L_54)
	.align		4
.L_54:
        /*08d4*/ 	.word	index@(.nv.constant0._ZN7cutlass13device_kernelINS_4gemm6kernel13GemmUniversalIN4cute5tupleIJiiiiEEENS1_10collective13CollectiveMmaINS1_35MainloopSm100TmaUmmaWarpSpecializedILi5ELi2ELi4ENS5_IJNS4_1CILi2EEENSA_ILi1EEESC_EEEEENS5_IJNSA_ILi256EEENSA_ILi32EEENSA_ILi128EEEEEENS_6half_tENS5_IJlSC_lEEESJ_SK_NS4_8TiledMMAINS4_8MMA_AtomIJNS4_26SM100_MMA_F16BF16_2x1SM_SSISJ_SJ_fLi256ELi32ELNS4_4UMMA5MajorE0ELSP_0ELNSO_7ScaleInE0ELSQ_0EEEEEENS4_6LayoutINS5_IJSC_SC_SC_EEENS5_IJNSA_ILi0EEESV_SV_EEEEENS5_IJNS4_10UnderscoreESY_SY_EEEEENS4_18SM100_TMA_2SM_LOADENS4_14ComposedLayoutINS4_7SwizzleILi3ELi4ELi3EEENS4_18smem_ptr_flag_bitsILi16EEENST_INS5_IJNSA_ILi8EEENSA_ILi64EEEEEENS5_IJS18_SC_EEEEEEEvNS4_8identityES11_S1C_vS1D_EENS_8epilogue10collective18CollectiveEpilogueINS1F_23Sm100TmaWarpSpecializedILi2ELi1ELi32ELb1ELb0EEEJNS5_IJSH_SG_SH_EEENS5_IJNST_ISH_SC_EENST_ISG_SC_EEEEESJ_SK_SJ_SK_NS1F_6fusion15FusionCallbacksIS1J_NS1O_17LinearCombinationISJ_fSJ_fLNS_15FloatRoundStyleE2EEES1K_S1N_JEEENS4_5SM1004TMEM4LOAD26SM100_TMEM_LOAD_32dp32b32xENS4_13SM90_TMA_LOADENS12_INS13_ILi2ELi4ELi3EEES16_NST_INS5_IJS17_SG_EEENS5_IJSG_SC_EEEEEEENS4_39AutoVectorizingCopyWithAssumedAlignmentILi128EEENS4_14SM90_TMA_STOREES23_S25_S25_EEEvvEEEEvNT_6ParamsE)
        /*08d8*/ 	.short	0x0380
        /*08da*/ 	.short	0x0800


	//----- nvinfo : EIATTR_SW_WAR
	.align		4
.L_55:
        /*08dc*/ 	.byte	0x04, 0x36
        /*08de*/ 	.short	(.L_57 - .L_56)
.L_56:
        /*08e0*/ 	.word	0x00000008
.L_57:


//--------------------- .nv.callgraph             --------------------------
	.section	.nv.callgraph,"",@"SHT_CUDA_CALLGRAPH"
	.align	4
	.sectionentsize	8
	.align		4
        /*0000*/ 	.word	0x00000000
	.align		4
        /*0004*/ 	.word	0xffffffff
	.align		4
        /*0008*/ 	.word	index@(_ZN7cutlass13device_kernelINS_4gemm6kernel13GemmUniversalIN4cute5tupleIJiiiiEEENS1_10collective13CollectiveMmaINS1_35MainloopSm100TmaUmmaWarpSpecializedILi5ELi2ELi4ENS5_IJNS4_1CILi2EEENSA_ILi1EEESC_EEEEENS5_IJNSA_ILi256EEENSA_ILi32EEENSA_ILi128EEEEEENS_6half_tENS5_IJlSC_lEEESJ_SK_NS4_8TiledMMAINS4_8MMA_AtomIJNS4_26SM100_MMA_F16BF16_2x1SM_SSISJ_SJ_fLi256ELi32ELNS4_4UMMA5MajorE0ELSP_0ELNSO_7ScaleInE0ELSQ_0EEEEEENS4_6LayoutINS5_IJSC_SC_SC_EEENS5_IJNSA_ILi0EEESV_SV_EEEEENS5_IJNS4_10UnderscoreESY_SY_EEEEENS4_18SM100_TMA_2SM_LOADENS4_14ComposedLayoutINS4_7SwizzleILi3ELi4ELi3EEENS4_18smem_ptr_flag_bitsILi16EEENST_INS5_IJNSA_ILi8EEENSA_ILi64EEEEEENS5_IJS18_SC_EEEEEEEvNS4_8identityES11_S1C_vS1D_EENS_8epilogue10collective18CollectiveEpilogueINS1F_23Sm100TmaWarpSpecializedILi2ELi1ELi32ELb1ELb0EEEJNS5_IJSH_SG_SH_EEENS5_IJNST_ISH_SC_EENST_ISG_SC_EEEEESJ_SK_SJ_SK_NS1F_6fusion15FusionCallbacksIS1J_NS1O_17LinearCombinationISJ_fSJ_fLNS_15FloatRoundStyleE2EEES1K_S1N_JEEENS4_5SM1004TMEM4LOAD26SM100_TMEM_LOAD_32dp32b32xENS4_13SM90_TMA_LOADENS12_INS13_ILi2ELi4ELi3EEES16_NST_INS5_IJS17_SG_EEENS5_IJSG_SC_EEEEEEENS4_39AutoVectorizingCopyWithAssumedAlignmentILi128EEENS4_14SM90_TMA_STOREES23_S25_S25_EEEvvEEEEvNT_6ParamsE)
	.align		4
        /*000c*/ 	.word	index@(__assertfail)
	.align		4
        /*0010*/ 	.word	0x00000000
	.align		4
        /*0014*/ 	.word	0xfffffffe
	.align		4
        /*0018*/ 	.word	0x00000000
	.align		4
        /*001c*/ 	.word	0xfffffffd
	.align		4
        /*0020*/ 	.word	0x00000000
	.align		4
        /*0024*/ 	.word	0xfffffffc


//--------------------- .nv.constant4             --------------------------
	.section	.nv.constant4,"a",@progbits
	.align	8
	.align		8
.nv.constant4:
        /*0000*/ 	.dword	__assertfail
	.align		8
        /*0008*/ 	.dword	__unnamed_1
	.align		8
        /*0010*/ 	.dword	__unnamed_2
	.align		8
        /*0018*/ 	.dword	_ZN40_INTERNAL_3ae9155f_4_k_cu_d96b7169_111254cuda3std3__45__cpo5beginE
	.align		8
        /*0020*/ 	.dword	_ZN40_INTERNAL_3ae9155f_4_k_cu_d96b7169_111254cuda3std3__45__cpo3endE
	.align		8
        /*0028*/ 	.dword	_ZN40_INTERNAL_3ae9155f_4_k_cu_d96b7169_111254cuda3std3__45__cpo6cbeginE
	.align		8
        /*0030*/ 	.dword	_ZN40_INTERNAL_3ae9155f_4_k_cu_d96b7169_111254cuda3std3__45__cpo4cendE
	.align		8
        /*0038*/ 	.dword	_ZN40_INTERNAL_3ae9155f_4_k_cu_d96b7169_111254cuda3std3__442_GLOBAL__N__3ae9155f_4_k_cu_d96b7169_111256ignoreE
	.align		8
        /*0040*/ 	.dword	_ZN40_INTERNAL_3ae9155f_4_k_cu_d96b7169_111254cuda3std3__419piecewise_constructE
	.align		8
        /*0048*/ 	.dword	_ZN40_INTERNAL_3ae9155f_4_k_cu_d96b7169_111254cuda3std3__48in_placeE
	.align		8
        /*0050*/ 	.dword	_ZN40_INTERNAL_3ae9155f_4_k_cu_d96b7169_111254cuda3std6ranges3__45__cpo4swapE
	.align		8
        /*0058*/ 	.dword	_ZN40_INTERNAL_3ae9155f_4_k_cu_d96b7169_111254cuda3std6ranges3__45__cpo9iter_moveE
	.align		8
        /*0060*/ 	.dword	_ZN40_INTERNAL_3ae9155f_4_k_cu_d96b7169_111254cute7productE
	.align		8
        /*0068*/ 	.dword	_ZN40_INTERNAL_3ae9155f_4_k_cu_d96b7169_111254cute1_E
	.align		8
        /*0070*/ 	.dword	$str$25
	.align		8
        /*0078*/ 	.dword	$str$26
	.align		8
        /*0080*/ 	.dword	$str$27
	.align		8
        /*0088*/ 	.dword	$str$28


//--------------------- .text._ZN7cutlass13device_kernelINS_4gemm6kernel13GemmUniversalIN4cute5tupleIJiiiiEEENS1_10collective13CollectiveMmaINS1_35MainloopSm100TmaUmmaWarpSpecializedILi5ELi2ELi4ENS5_IJNS4_1CILi2EEENSA_ILi1EEESC_EEEEENS5_IJNSA_ILi256EEENSA_ILi32EEENSA_ILi128EEEEEENS_6half_tENS5_IJlSC_lEEESJ_SK_NS4_8TiledMMAINS4_8MMA_AtomIJNS4_26SM100_MMA_F16BF16_2x1SM_SSISJ_SJ_fLi256ELi32ELNS4_4UMMA5MajorE0ELSP_0ELNSO_7ScaleInE0ELSQ_0EEEEEENS4_6LayoutINS5_IJSC_SC_SC_EEENS5_IJNSA_ILi0EEESV_SV_EEEEENS5_IJNS4_10UnderscoreESY_SY_EEEEENS4_18SM100_TMA_2SM_LOADENS4_14ComposedLayoutINS4_7SwizzleILi3ELi4ELi3EEENS4_18smem_ptr_flag_bitsILi16EEENST_INS5_IJNSA_ILi8EEENSA_ILi64EEEEEENS5_IJS18_SC_EEEEEEEvNS4_8identityES11_S1C_vS1D_EENS_8epilogue10collective18CollectiveEpilogueINS1F_23Sm100TmaWarpSpecializedILi2ELi1ELi32ELb1ELb0EEEJNS5_IJSH_SG_SH_EEENS5_IJNST_ISH_SC_EENST_ISG_SC_EEEEESJ_SK_SJ_SK_NS1F_6fusion15FusionCallbacksIS1J_NS1O_17LinearCombinationISJ_fSJ_fLNS_15FloatRoundStyleE2EEES1K_S1N_JEEENS4_5SM1004TMEM4LOAD26SM100_TMEM_LOAD_32dp32b32xENS4_13SM90_TMA_LOADENS12_INS13_ILi2ELi4ELi3EEES16_NST_INS5_IJS17_SG_EEENS5_IJSG_SC_EEEEEEENS4_39AutoVectorizingCopyWithAssumedAlignmentILi128EEENS4_14SM90_TMA_STOREES23_S25_S25_EEEvvEEEEvNT_6ParamsE --------------------------
	.section	.text._ZN7cutlass13device_kernelINS_4gemm6kernel13GemmUniversalIN4cute5tupleIJiiiiEEENS1_10collective13CollectiveMmaINS1_35MainloopSm100TmaUmmaWarpSpecializedILi5ELi2ELi4ENS5_IJNS4_1CILi2EEENSA_ILi1EEESC_EEEEENS5_IJNSA_ILi256EEENSA_ILi32EEENSA_ILi128EEEEEENS_6half_tENS5_IJlSC_lEEESJ_SK_NS4_8TiledMMAINS4_8MMA_AtomIJNS4_26SM100_MMA_F16BF16_2x1SM_SSISJ_SJ_fLi256ELi32ELNS4_4UMMA5MajorE0ELSP_0ELNSO_7ScaleInE0ELSQ_0EEEEEENS4_6LayoutINS5_IJSC_SC_SC_EEENS5_IJNSA_ILi0EEESV_SV_EEEEENS5_IJNS4_10UnderscoreESY_SY_EEEEENS4_18SM100_TMA_2SM_LOADENS4_14ComposedLayoutINS4_7SwizzleILi3ELi4ELi3EEENS4_18smem_ptr_flag_bitsILi16EEENST_INS5_IJNSA_ILi8EEENSA_ILi64EEEEEENS5_IJS18_SC_EEEEEEEvNS4_8identityES11_S1C_vS1D_EENS_8epilogue10collective18CollectiveEpilogueINS1F_23Sm100TmaWarpSpecializedILi2ELi1ELi32ELb1ELb0EEEJNS5_IJSH_SG_SH_EEENS5_IJNST_ISH_SC_EENST_ISG_SC_EEEEESJ_SK_SJ_SK_NS1F_6fusion15FusionCallbacksIS1J_NS1O_17LinearCombinationISJ_fSJ_fLNS_15FloatRoundStyleE2EEES1K_S1N_JEEENS4_5SM1004TMEM4LOAD26SM100_TMEM_LOAD_32dp32b32xENS4_13SM90_TMA_LOADENS12_INS13_ILi2ELi4ELi3EEES16_NST_INS5_IJS17_SG_EEENS5_IJSG_SC_EEEEEEENS4_39AutoVectorizingCopyWithAssumedAlignmentILi128EEENS4_14SM90_TMA_STOREES23_S25_S25_EEEvvEEEEvNT_6ParamsE,"ax",@progbits
	.align	128
.text._ZN7cutlass13device_kernelINS_4gemm6kernel13GemmUniversalIN4cute5tupleIJiiiiEEENS1_10collective13CollectiveMmaINS1_35MainloopSm100TmaUmmaWarpSpecializedILi5ELi2ELi4ENS5_IJNS4_1CILi2EEENSA_ILi1EEESC_EEEEENS5_IJNSA_ILi256EEENSA_ILi32EEENSA_ILi128EEEEEENS_6half_tENS5_IJlSC_lEEESJ_SK_NS4_8TiledMMAINS4_8MMA_AtomIJNS4_26SM100_MMA_F16BF16_2x1SM_SSISJ_SJ_fLi256ELi32ELNS4_4UMMA5MajorE0ELSP_0ELNSO_7ScaleInE0ELSQ_0EEEEEENS4_6LayoutINS5_IJSC_SC_SC_EEENS5_IJNSA_ILi0EEESV_SV_EEEEENS5_IJNS4_10UnderscoreESY_SY_EEEEENS4_18SM100_TMA_2SM_LOADENS4_14ComposedLayoutINS4_7SwizzleILi3ELi4ELi3EEENS4_18smem_ptr_flag_bitsILi16EEENST_INS5_IJNSA_ILi8EEENSA_ILi64EEEEEENS5_IJS18_SC_EEEEEEEvNS4_8identityES11_S1C_vS1D_EENS_8epilogue10collective18CollectiveEpilogueINS1F_23Sm100TmaWarpSpecializedILi2ELi1ELi32ELb1ELb0EEEJNS5_IJSH_SG_SH_EEENS5_IJNST_ISH_SC_EENST_ISG_SC_EEEEESJ_SK_SJ_SK_NS1F_6fusion15FusionCallbacksIS1J_NS1O_17LinearCombinationISJ_fSJ_fLNS_15FloatRoundStyleE2EEES1K_S1N_JEEENS4_5SM1004TMEM4LOAD26SM100_TMEM_LOAD_32dp32b32xENS4_13SM90_TMA_LOADENS12_INS13_ILi2ELi4ELi3EEES16_NST_INS5_IJS17_SG_EEENS5_IJSG_SC_EEEEEEENS4_39AutoVectorizingCopyWithAssumedAlignmentILi128EEENS4_14SM90_TMA_STOREES23_S25_S25_EEEvvEEEEvNT_6ParamsE:
        .type           _ZN7cutlass13device_kernelINS_4gemm6kernel13GemmUniversalIN4cute5tupleIJiiiiEEENS1_10collective13CollectiveMmaINS1_35MainloopSm100TmaUmmaWarpSpecializedILi5ELi2ELi4ENS5_IJNS4_1CILi2EEENSA_ILi1EEESC_EEEEENS5_IJNSA_ILi256EEENSA_ILi32EEENSA_ILi128EEEEEENS_6half_tENS5_IJlSC_lEEESJ_SK_NS4_8TiledMMAINS4_8MMA_AtomIJNS4_26SM100_MMA_F16BF16_2x1SM_SSISJ_SJ_fLi256ELi32ELNS4_4UMMA5MajorE0ELSP_0ELNSO_7ScaleInE0ELSQ_0EEEEEENS4_6LayoutINS5_IJSC_SC_SC_EEENS5_IJNSA_ILi0EEESV_SV_EEEEENS5_IJNS4_10UnderscoreESY_SY_EEEEENS4_18SM100_TMA_2SM_LOADENS4_14ComposedLayoutINS4_7SwizzleILi3ELi4ELi3EEENS4_18smem_ptr_flag_bitsILi16EEENST_INS5_IJNSA_ILi8EEENSA_ILi64EEEEEENS5_IJS18_SC_EEEEEEEvNS4_8identityES11_S1C_vS1D_EENS_8epilogue10collective18CollectiveEpilogueINS1F_23Sm100TmaWarpSpecializedILi2ELi1ELi32ELb1ELb0EEEJNS5_IJSH_SG_SH_EEENS5_IJNST_ISH_SC_EENST_ISG_SC_EEEEESJ_SK_SJ_SK_NS1F_6fusion15FusionCallbacksIS1J_NS1O_17LinearCombinationISJ_fSJ_fLNS_15FloatRoundStyleE2EEES1K_S1N_JEEENS4_5SM1004TMEM4LOAD26SM100_TMEM_LOAD_32dp32b32xENS4_13SM90_TMA_LOADENS12_INS13_ILi2ELi4ELi3EEES16_NST_INS5_IJS17_SG_EEENS5_IJSG_SC_EEEEEEENS4_39AutoVectorizingCopyWithAssumedAlignmentILi128EEENS4_14SM90_TMA_STOREES23_S25_S25_EEEvvEEEEvNT_6ParamsE,@function
        .size           _ZN7cutlass13device_kernelINS_4gemm6kernel13GemmUniversalIN4cute5tupleIJiiiiEEENS1_10collective13CollectiveMmaINS1_35MainloopSm100TmaUmmaWarpSpecializedILi5ELi2ELi4ENS5_IJNS4_1CILi2EEENSA_ILi1EEESC_EEEEENS5_IJNSA_ILi256EEENSA_ILi32EEENSA_ILi128EEEEEENS_6half_tENS5_IJlSC_lEEESJ_SK_NS4_8TiledMMAINS4_8MMA_AtomIJNS4_26SM100_MMA_F16BF16_2x1SM_SSISJ_SJ_fLi256ELi32ELNS4_4UMMA5MajorE0ELSP_0ELNSO_7ScaleInE0ELSQ_0EEEEEENS4_6LayoutINS5_IJSC_SC_SC_EEENS5_IJNSA_ILi0EEESV_SV_EEEEENS5_IJNS4_10UnderscoreESY_SY_EEEEENS4_18SM100_TMA_2SM_LOADENS4_14ComposedLayoutINS4_7SwizzleILi3ELi4ELi3EEENS4_18smem_ptr_flag_bitsILi16EEENST_INS5_IJNSA_ILi8EEENSA_ILi64EEEEEENS5_IJS18_SC_EEEEEEEvNS4_8identityES11_S1C_vS1D_EENS_8epilogue10collective18CollectiveEpilogueINS1F_23Sm100TmaWarpSpecializedILi2ELi1ELi32ELb1ELb0EEEJNS5_IJSH_SG_SH_EEENS5_IJNST_ISH_SC_EENST_ISG_SC_EEEEESJ_SK_SJ_SK_NS1F_6fusion15FusionCallbacksIS1J_NS1O_17LinearCombinationISJ_fSJ_fLNS_15FloatRoundStyleE2EEES1K_S1N_JEEENS4_5SM1004TMEM4LOAD26SM100_TMEM_LOAD_32dp32b32xENS4_13SM90_TMA_LOADENS12_INS13_ILi2ELi4ELi3EEES16_NST_INS5_IJS17_SG_EEENS5_IJSG_SC_EEEEEEENS4_39AutoVectorizingCopyWithAssumedAlignmentILi128EEENS4_14SM90_TMA_STOREES23_S25_S25_EEEvvEEEEvNT_6ParamsE,(.L_x_161 - _ZN7cutlass13device_kernelINS_4gemm6kernel13GemmUniversalIN4cute5tupleIJiiiiEEENS1_10collective13CollectiveMmaINS1_35MainloopSm100TmaUmmaWarpSpecializedILi5ELi2ELi4ENS5_IJNS4_1CILi2EEENSA_ILi1EEESC_EEEEENS5_IJNSA_ILi256EEENSA_ILi32EEENSA_ILi128EEEEEENS_6half_tENS5_IJlSC_lEEESJ_SK_NS4_8TiledMMAINS4_8MMA_AtomIJNS4_26SM100_MMA_F16BF16_2x1SM_SSISJ_SJ_fLi256ELi32ELNS4_4UMMA5MajorE0ELSP_0ELNSO_7ScaleInE0ELSQ_0EEEEEENS4_6LayoutINS5_IJSC_SC_SC_EEENS5_IJNSA_ILi0EEESV_SV_EEEEENS5_IJNS4_10UnderscoreESY_SY_EEEEENS4_18SM100_TMA_2SM_LOADENS4_14ComposedLayoutINS4_7SwizzleILi3ELi4ELi3EEENS4_18smem_ptr_flag_bitsILi16EEENST_INS5_IJNSA_ILi8EEENSA_ILi64EEEEEENS5_IJS18_SC_EEEEEEEvNS4_8identityES11_S1C_vS1D_EENS_8epilogue10collective18CollectiveEpilogueINS1F_23Sm100TmaWarpSpecializedILi2ELi1ELi32ELb1ELb0EEEJNS5_IJSH_SG_SH_EEENS5_IJNST_ISH_SC_EENST_ISG_SC_EEEEESJ_SK_SJ_SK_NS1F_6fusion15FusionCallbacksIS1J_NS1O_17LinearCombinationISJ_fSJ_fLNS_15FloatRoundStyleE2EEES1K_S1N_JEEENS4_5SM1004TMEM4LOAD26SM100_TMEM_LOAD_32dp32b32xENS4_13SM90_TMA_LOADENS12_INS13_ILi2ELi4ELi3EEES16_NST_INS5_IJS17_SG_EEENS5_IJSG_SC_EEEEEEENS4_39AutoVectorizingCopyWithAssumedAlignmentILi128EEENS4_14SM90_TMA_STOREES23_S25_S25_EEEvvEEEEvNT_6ParamsE)
        .other          _ZN7cutlass13device_kernelINS_4gemm6kernel13GemmUniversalIN4cute5tupleIJiiiiEEENS1_10collective13CollectiveMmaINS1_35MainloopSm100TmaUmmaWarpSpecializedILi5ELi2ELi4ENS5_IJNS4_1CILi2EEENSA_ILi1EEESC_EEEEENS5_IJNSA_ILi256EEENSA_ILi32EEENSA_ILi128EEEEEENS_6half_tENS5_IJlSC_lEEESJ_SK_NS4_8TiledMMAINS4_8MMA_AtomIJNS4_26SM100_MMA_F16BF16_2x1SM_SSISJ_SJ_fLi256ELi32ELNS4_4UMMA5MajorE0ELSP_0ELNSO_7ScaleInE0ELSQ_0EEEEEENS4_6LayoutINS5_IJSC_SC_SC_EEENS5_IJNSA_ILi0EEESV_SV_EEEEENS5_IJNS4_10UnderscoreESY_SY_EEEEENS4_18SM100_TMA_2SM_LOADENS4_14ComposedLayoutINS4_7SwizzleILi3ELi4ELi3EEENS4_18smem_ptr_flag_bitsILi16EEENST_INS5_IJNSA_ILi8EEENSA_ILi64EEEEEENS5_IJS18_SC_EEEEEEEvNS4_8identityES11_S1C_vS1D_EENS_8epilogue10collective18CollectiveEpilogueINS1F_23Sm100TmaWarpSpecializedILi2ELi1ELi32ELb1ELb0EEEJNS5_IJSH_SG_SH_EEENS5_IJNST_ISH_SC_EENST_ISG_SC_EEEEESJ_SK_SJ_SK_NS1F_6fusion15FusionCallbacksIS1J_NS1O_17LinearCombinationISJ_fSJ_fLNS_15FloatRoundStyleE2EEES1K_S1N_JEEENS4_5SM1004TMEM4LOAD26SM100_TMEM_LOAD_32dp32b32xENS4_13SM90_TMA_LOADENS12_INS13_ILi2ELi4ELi3EEES16_NST_INS5_IJS17_SG_EEENS5_IJSG_SC_EEEEEEENS4_39AutoVectorizingCopyWithAssumedAlignmentILi128EEENS4_14SM90_TMA_STOREES23_S25_S25_EEEvvEEEEvNT_6ParamsE,@"STO_CUDA_ENTRY STV_DEFAULT"
_ZN7cutlass13device_kernelINS_4gemm6kernel13GemmUniversalIN4cute5tupleIJiiiiEEENS1_10collective13CollectiveMmaINS1_35MainloopSm100TmaUmmaWarpSpecializedILi5ELi2ELi4ENS5_IJNS4_1CILi2EEENSA_ILi1EEESC_EEEEENS5_IJNSA_ILi256EEENSA_ILi32EEENSA_ILi128EEEEEENS_6half_tENS5_IJlSC_lEEESJ_SK_NS4_8TiledMMAINS4_8MMA_AtomIJNS4_26SM100_MMA_F16BF16_2x1SM_SSISJ_SJ_fLi256ELi32ELNS4_4UMMA5MajorE0ELSP_0ELNSO_7ScaleInE0ELSQ_0EEEEEENS4_6LayoutINS5_IJSC_SC_SC_EEENS5_IJNSA_ILi0EEESV_SV_EEEEENS5_IJNS4_10UnderscoreESY_SY_EEEEENS4_18SM100_TMA_2SM_LOADENS4_14ComposedLayoutINS4_7SwizzleILi3ELi4ELi3EEENS4_18smem_ptr_flag_bitsILi16EEENST_INS5_IJNSA_ILi8EEENSA_ILi64EEEEEENS5_IJS18_SC_EEEEEEEvNS4_8identityES11_S1C_vS1D_EENS_8epilogue10collective18CollectiveEpilogueINS1F_23Sm100TmaWarpSpecializedILi2ELi1ELi32ELb1ELb0EEEJNS5_IJSH_SG_SH_EEENS5_IJNST_ISH_SC_EENST_ISG_SC_EEEEESJ_SK_SJ_SK_NS1F_6fusion15FusionCallbacksIS1J_NS1O_17LinearCombinationISJ_fSJ_fLNS_15FloatRoundStyleE2EEES1K_S1N_JEEENS4_5SM1004TMEM4LOAD26SM100_TMEM_LOAD_32dp32b32xENS4_13SM90_TMA_LOADENS12_INS13_ILi2ELi4ELi3EEES16_NST_INS5_IJS17_SG_EEENS5_IJSG_SC_EEEEEEENS4_39AutoVectorizingCopyWithAssumedAlignmentILi128EEENS4_14SM90_TMA_STOREES23_S25_S25_EEEvvEEEEvNT_6ParamsE:
[----:B------:R-:W1:Y:S01]  /*0000*/  LDC R1, c[0x0][0x37c] ;  /* 0x0000df00ff017b82 */ /* 0x000e620000000800 */
[----:B------:R-:W2:Y:S01]  /*0010*/  S2R R112, SR_TID.X ;  /* 0x0000000000707919 */ /* 0x000ea20000002100 */
[----:B------:R-:W3:Y:S06]  /*0020*/  LDCU.64 UR6, c[0x0][0x890] ;  /* 0x00011200ff0677ac */ /* 0x000eec0008000a00 */
[----:B------:R-:W4:Y:S01]  /*0030*/  S2UR UR37, SR_CgaCtaId ;  /* 0x00000000002579c3 */ /* 0x000f220000008800 */
[----:B------:R-:W-:Y:S02]  /*0040*/  PRMT R98, RZ, 0x7610, R98 ;  /* 0x00007610ff627816 */ /* 0x000fe40000000062 */
[----:B------:R-:W-:Y:S01]  /*0050*/  ELECT P1, URZ, PT ;  /* 0x0000000000ff782f */ /* 0x000fe20003820000 */
[----:B------:R-:W1:Y:S01]  /*0060*/  LDCU.64 UR40, c[0x0][0x358] ;  /* 0x00006b00ff2877ac */ /* 0x000e620008000a00 */
[----:B---3--:R-:W-:-:S04]  /*0070*/  UISETP.NE.U32.AND UP0, UPT, UR6, URZ, UPT ;  /* 0x000000ff0600728c */ /* 0x008fc8000bf05070 */
[----:B------:R-:W-:Y:S02]  /*0080*/  UISETP.NE.AND.EX UP0, UPT, UR7, URZ, UPT, UP0 ;  /* 0x000000ff0700728c */ /* 0x000fe4000bf05300 */
[----:B----4-:R-:W-:Y:S02]  /*0090*/  ULOP3.LUT UR5, UR37, 0x1, URZ, 0xc0, !UPT ;  /* 0x0000000125057892 */ /* 0x010fe4000f8ec0ff */
[----:B------:R-:W-:Y:S01]  /*00a0*/  ULOP3.LUT UR4, UR37, 0x1, URZ, 0x3c, !UPT ;  /* 0x0000000125047892 */ /* 0x000fe2000f8e3cff */
[----:B--2---:R-:W-:-:S05]  /*00b0*/  SHF.R.U32.HI R99, RZ, 0x5, R112 ;  /* 0x00000005ff637819 */ /* 0x004fca0000011670 */
[----:B------:R-:W2:Y:S02]  /*00c0*/  SHFL.IDX PT, R0, R99, RZ, 0x1f ;  /* 0x00001fff63007589 */ /* 0x000ea400000e0000 */
[----:B--2---:R-:W-:Y:S01]  /*00d0*/  R2UR UR10, R0 ;  /* 0x00000000000a72ca */ /* 0x004fe200000e0000 */
[----:B-1----:R-:W-:-:S14]  /*00e0*/  BRA.U UP0, `(.L_x_0) ;  /* 0x00000001002c7547 */ /* 0x002fdc000b800000 */
[----:B------:R-:W1:Y:S02]  /*00f0*/  LDCU.64 UR8, c[0x0][0x888] ;  /* 0x00011100ff0877ac */ /* 0x000e640008000a00 */
[----:B-1----:R-:W-:-:S04]  /*0100*/  UISETP.NE.U32.AND UP0, UPT, UR8, URZ, UPT ;  /* 0x000000ff0800728c */ /* 0x002fc8000bf05070 */
[----:B------:R-:W-:-:S09]  /*0110*/  UISETP.NE.AND.EX UP0, UPT, UR9, URZ, UPT, UP0 ;  /* 0x000000ff0900728c */ /* 0x000fd2000bf05300 */
[----:B------:R-:W-:Y:S05]  /*0120*/  BRA.U !UP0, `(.L_x_1) ;  /* 0x0000000108107547 */ /* 0x000fea000b800000 */
[----:B------:R-:W1:Y:S02]  /*0130*/  LDC.64 R48, c[0x0][0x888] ;  /* 0x00022200ff307b82 */ /* 0x000e640000000a00 */
[----:B-1----:R1:W5:Y:S01]  /*0140*/  LDG.E R48, desc[UR40][R48.64] ;  /* 0x0000002830307981 */ /* 0x002362000c1e1900 */
[----:B------:R-:W-:Y:S01]  /*0150*/  HFMA2 R98, -RZ, RZ, 0, 5.9604644775390625e-08 ;  /* 0x00000001ff627431 */ /* 0x000fe200000001ff */
[----:B------:R-:W-:Y:S05]  /*0160*/  BRA `(.L_x_0) ;  /* 0x00000000000c7947 */ /* 0x000fea0003800000 */
.L_x_1:
[----:B------:R-:W1:Y:S01]  /*0170*/  LDCU UR8, c[0x0][0x880] ;  /* 0x00011000ff0877ac */ /* 0x000e620008000800 */
[----:B------:R-:W-:Y:S01]  /*0180*/  HFMA2 R98, -RZ, RZ, 0, 5.9604644775390625e-08 ;  /* 0x00000001ff627431 */ /* 0x000fe200000001ff */
[----:B-1----:R-:W-:-:S07]  /*0190*/  MOV R48, UR8 ;  /* 0x0000000800307c02 */ /* 0x002fce0008000f00 */
.L_x_0:
[----:B------:R-:W2:Y:S02]  /*01a0*/  LDCU.64 UR8, c[0x0][0x8b0] ;  /* 0x00011600ff0877ac */ /* 0x000ea40008000a00 */
[----:B--2---:R-:W-:-:S04]  /*01b0*/  UISETP.NE.U32.AND UP0, UPT, UR8, URZ, UPT ;  /* 0x000000ff0800728c */ /* 0x004fc8000bf05070 */
[----:B------:R-:W-:-:S09]  /*01c0*/  UISETP.NE.AND.EX UP0, UPT, UR9, URZ, UPT, UP0 ;  /* 0x000000ff0900728c */ /* 0x000fd2000bf05300 */
[----:B------:R-:W-:Y:S05]  /*01d0*/  BRA.U UP0, `(.L_x_2) ;  /* 0x0000000100247547 */ /* 0x000fea000b800000 */
[----:B------:R-:W2:Y:S02]  /*01e0*/  LDCU.64 UR8, c[0x0][0x8a8] ;  /* 0x00011500ff0877ac */ /* 0x000ea40008000a00 */
[----:B--2---:R-:W-:-:S04]  /*01f0*/  UISETP.NE.U32.AND UP0, UPT, UR8, URZ, UPT ;  /* 0x000000ff0800728c */ /* 0x004fc8000bf05070 */
[----:B------:R-:W-:-:S09]  /*0200*/  UISETP.NE.AND.EX UP0, UPT, UR9, URZ, UPT, UP0 ;  /* 0x000000ff0900728c */ /* 0x000fd2000bf05300 */
[----:B------:R-:W-:Y:S05]  /*0210*/  BRA.U !UP0, `(.L_x_3) ;  /* 0x00000001080c7547 */ /* 0x000fea000b800000 */
[----:B------:R-:W2:Y:S02]  /*0220*/  LDC.64 R2, c[0x0][0x8a8] ;  /* 0x00022a00ff027b82 */ /* 0x000ea40000000a00 */
[----:B--2---:R2:W5:Y:S01]  /*0230*/  LDG.E R47, desc[UR40][R2.64] ;  /* 0x00000028022f7981 */ /* 0x004562000c1e1900 */
[----:B------:R-:W-:Y:S05]  /*0240*/  BRA `(.L_x_2) ;  /* 0x0000000000087947 */ /* 0x000fea0003800000 */
.L_x_3:
[----:B------:R-:W2:Y:S02]  /*0250*/  LDCU UR8, c[0x0][0x8a0] ;  /* 0x00011400ff0877ac */ /* 0x000ea40008000800 */
[----:B--2---:R-:W-:Y:S02]  /*0260*/  MOV R47, UR8 ;  /* 0x00000008002f7c02 */ /* 0x004fe40008000f00 */
.L_x_2:
[----:B------:R-:W-:Y:S01]  /*0270*/  IMAD.U32 R0, RZ, RZ, UR10 ;  /* 0x0000000aff007e24 */ /* 0x000fe2000f8e00ff */
[----:B------:R-:W-:Y:S04]  /*0280*/  BSSY.RECONVERGENT B0, `(.L_x_4) ;  /* 0x000000c000007945 */ /* 0x000fe80003800200 */
[C---:B------:R-:W-:Y:S02]  /*0290*/  ISETP.NE.OR P2, PT, R0.reuse, 0x1, !P1 ;  /* 0x000000010000780c */ /* 0x040fe40004f45670 */
[----:B------:R-:W-:-:S11]  /*02a0*/  ISETP.NE.OR P0, PT, R0, 0x3, !P1 ;  /* 0x000000030000780c */ /* 0x000fd60004f05670 */
[----:B------:R-:W-:Y:S05]  /*02b0*/  @P2 BRA `(.L_x_5) ;  /* 0x0000000000202947 */ /* 0x000fea0003800000 */
[----:B------:R-:W3:Y:S02]  /*02c0*/  LDCU.64 UR8, c[0x0][0x348] ;  /* 0x00006900ff0877ac */ /* 0x000ee40008000a00 */
[----:B---3--:R-:W-:Y:S02]  /*02d0*/  UIADD3 UR12, UP1, UPT, UR8, 0x80, URZ ;  /* 0x00000080080c7890 */ /* 0x008fe4000ff3e0ff */
[----:B------:R-:W-:Y:S02]  /*02e0*/  UIADD3 UR8, UP0, UPT, UR8, 0x180, URZ ;  /* 0x0000018008087890 */ /* 0x000fe4000ff1e0ff */
[----:B------:R-:W-:Y:S02]  /*02f0*/  UIADD3.X UR13, UPT, UPT, URZ, UR9, URZ, UP1, !UPT ;  /* 0x00000009ff0d7290 */ /* 0x000fe40008ffe4ff */
[----:B------:R-:W-:-:S07]  /*0300*/  UIADD3.X UR9, UPT, UPT, URZ, UR9, URZ, UP0, !UPT ;  /* 0x00000009ff097290 */ /* 0x000fce00087fe4ff */
[----:B------:R3:W-:Y:S02]  /*0310*/  UTMACCTL.PF [UR12] ;  /* 0x000000000c0079b9 */ /* 0x0007e40008040000 */
[----:B------:R3:W-:Y:S02]  /*0320*/  UTMACCTL.PF [UR8] ;  /* 0x00000000080079b9 */ /* 0x0007e40008040000 */
[----:B---3--:R-:W-:Y:S01]  /*0330*/  NOP ;  /* 0x0000000000007918 */ /* 0x008fe20000000000 */
.L_x_5:
[----:B------:R-:W-:Y:S05]  /*0340*/  BSYNC.RECONVERGENT B0 ;  /* 0x0000000000007941 */ /* 0x000fea0003800200 */
.L_x_4:
[----:B------:R-:W-:Y:S04]  /*0350*/  BSSY.RECONVERGENT B0, `(.L_x_6) ;  /* 0x000000a000007945 */ /* 0x000fe80003800200 */
        /* <DEDUP_REMOVED lines=9> */
.L_x_7:
[----:B------:R-:W-:Y:S05]  /*03f0*/  BSYNC.RECONVERGENT B0 ;  /* 0x0000000000007941 */ /* 0x000fea0003800200 */
.L_x_6:
[----:B------:R-:W3:Y:S01]  /*0400*/  LDCU.64 UR8, c[0x0][0x888] ;  /* 0x00011100ff0877ac */ /* 0x000ee20008000a00 */
[----:B------:R-:W-:Y:S02]  /*0410*/  UISETP.EQ.U32.AND UP1, UPT, UR6, URZ, UPT ;  /* 0x000000ff0600728c */ /* 0x000fe4000bf22070 */
[----:B------:R-:W-:Y:S02]  /*0420*/  UPLOP3.LUT UP5, UPT, UPT, UPT, UPT, 0x80, 0x8 ;  /* 0x000000000008789c */ /* 0x000fe40003faf070 */
[----:B---3--:R-:W-:-:S04]  /*0430*/  UISETP.NE.U32.AND UP0, UPT, UR8, URZ, UPT ;  /* 0x000000ff0800728c */ /* 0x008fc8000bf05070 */
[----:B------:R-:W-:-:S04]  /*0440*/  UISETP.NE.AND.EX UP0, UPT, UR9, URZ, UPT, UP0 ;  /* 0x000000ff0900728c */ /* 0x000fc8000bf05300 */
[----:B------:R-:W-:-:S04]  /*0450*/  UISETP.EQ.OR.EX UP2, UPT, UR7, URZ, !UP0, UP1 ;  /* 0x000000ff0700728c */ /* 0x000fc8000c742710 */
[----:B------:R-:W-:-:S05]  /*0460*/  UP2UR UR45, UPR, URZ, 0x4 ;  /* 0x00000004ff2d7883 */ /* 0x000fca0008000000 */
[----:B------:R-:W-:Y:S07]  /*0470*/  BRA.U !UP2, `(.L_x_8) ;  /* 0x000000010a207547 */ /* 0x000fee000b800000 */
[----:B------:R-:W-:Y:S01]  /*0480*/  UISETP.NE.U32.AND UP2, UPT, UR6, URZ, UPT ;  /* 0x000000ff0600728c */ /* 0x000fe2000bf45070 */
[----:B-----5:R-:W-:Y:S01]  /*0490*/  FSETP.NEU.AND P0, PT, R48, RZ, PT ;  /* 0x000000ff3000720b */ /* 0x020fe20003f0d000 */
[----:B------:R-:W-:Y:S02]  /*04a0*/  USEL UR6, URZ, 0xffffffff, UP0 ;  /* 0xffffffffff067887 */ /* 0x000fe40008000000 */
[----:B------:R-:W-:-:S10]  /*04b0*/  UISETP.NE.AND.EX UP2, UPT, UR7, URZ, UPT, UP2 ;  /* 0x000000ff0700728c */ /* 0x000fd4000bf45320 */
[----:B------:R-:W-:Y:S01]  /*04c0*/  VOTEU.ANY UP1, P0 ;  /* 0x0000000000ff7886 */ /* 0x000fe20000020100 */
[----:B------:R-:W-:-:S04]  /*04d0*/  @!UP2 USEL UR6, URZ, 0xffffffff, UP1 ;  /* 0xffffffffff06a887 */ /* 0x000fc80008800000 */
[----:B------:R-:W-:-:S04]  /*04e0*/  ULOP3.LUT UR6, UR6, 0x1, URZ, 0xc0, !UPT ;  /* 0x0000000106067892 */ /* 0x000fc8000f8ec0ff */
[----:B------:R-:W-:-:S11]  /*04f0*/  UISETP.NE.U32.AND UP5, UPT, UR6, 0x1, UPT ;  /* 0x000000010600788c */ /* 0x000fd6000bfa5070 */
.L_x_8:
[----:B------:R-:W3:Y:S01]  /*0500*/  SHFL.IDX PT, R0, R99, RZ, 0x1f ;  /* 0x00001fff63007589 */ /* 0x000ee200000e0000 */
[----:B------:R-:W-:-:S04]  /*0510*/  UISETP.NE.AND UP1, UPT, UR10, 0x2, UPT ;  /* 0x000000020a00788c */ /* 0x000fc8000bf25270 */
[----:B------:R-:W-:Y:S02]  /*0520*/  UISETP.EQ.AND UP2, UPT, UR5, URZ, !UP1 ;  /* 0x000000ff0500728c */ /* 0x000fe4000cf42270 */
[----:B------:R-:W-:-:S04]  /*0530*/  USEL UR7, URZ, 0x1, UP1 ;  /* 0x00000001ff077887 */ /* 0x000fc80008800000 */
[----:B------:R-:W-:Y:S02]  /*0540*/  PLOP3.LUT P5, PT, P1, PT, UP2, 0x80, 0x8 ;  /* 0x000000000008781c */ /* 0x000fe40000faf028 */
[----:B---3--:R-:W-:-:S13]  /*0550*/  ISETP.NE.AND P0, PT, R0, RZ, PT ;  /* 0x000000ff0000720c */ /* 0x008fda0003f05270 */
[----:B------:R-:W-:Y:S05]  /*0560*/  @P0 BRA `(.L_x_9) ;  /* 0x00000000004c0947 */ /* 0x000fea0003800000 */
[----:B------:R-:W-:Y:S01]  /*0570*/  UMOV UR8, 0x400 ;  /* 0x0000040000087882 */ /* 0x000fe20000000000 */
[----:B------:R-:W-:Y:S01]  /*0580*/  UMOV UR6, 0x1 ;  /* 0x0000000100067882 */ /* 0x000fe20000000000 */
[----:B------:R-:W-:Y:S02]  /*0590*/  ULEA UR8, UR37, UR8, 0x18 ;  /* 0x0000000825087291 */ /* 0x000fe4000f8ec0ff */
[----:B------:R-:W-:-:S04]  /*05a0*/  UIADD3 UR12, UPT, UPT, -UR6, 0x100000, URZ ;  /* 0x00100000060c7890 */ /* 0x000fc8000fffe1ff */
[----:B------:R-:W-:Y:S02]  /*05b0*/  USHF.L.U32 UR13, UR12, 0xb, URZ ;  /* 0x0000000b0c0d7899 */ /* 0x000fe400080006ff */
[----:B------:R-:W-:Y:S01]  /*05c0*/  USHF.L.U32 UR12, UR12, 0x1, URZ ;  /* 0x000000010c0c7899 */ /* 0x000fe200080006ff */
[----:B------:R-:W-:Y:S01]  /*05d0*/  ELECT P0, URZ, PT ;  /* 0x0000000000ff782f */ /* 0x000fe20003800000 */
[----:B------:R-:W3:Y:S10]  /*05e0*/  FENCE.VIEW.ASYNC.S ;  /* 0x00000000000073c6 */ /* 0x000ef40000000000 */
[----:B---3--:R3:W4:Y:S01]  /*05f0*/  SYNCS.EXCH.64 URZ, [UR8], UR12 ;  /* 0x0000000c08ff75b2 */ /* 0x0087220008000100 */
[----:B------:R3:W1:Y:S01]  /*0600*/  SYNCS.EXCH.64 URZ, [UR8+0x28], UR12 ;  /* 0x0000280c08ff75b2 */ /* 0x0006620008000100 */
        /* <DEDUP_REMOVED lines=8> */
[----:B------:R-:W-:Y:S01]  /*0690*/  NOP ;  /* 0x0000000000007918 */ /* 0x000fe20000000000 */
.L_x_9:
[----:B------:R-:W2:Y:S01]  /*06a0*/  SHFL.IDX PT, R0, R99, RZ, 0x1f ;  /* 0x00001fff63007589 */ /* 0x000ea200000e0000 */
[----:B------:R-:W-:Y:S01]  /*06b0*/  NOP ;  /* 0x0000000000007918 */ /* 0x000fe20000000000 */
[----:B--2---:R-:W-:-:S13]  /*06c0*/  ISETP.NE.AND P0, PT, R0, 0x1, PT ;  /* 0x000000010000780c */ /* 0x004fda0003f05270 */
[----:B------:R-:W-:Y:S05]  /*06d0*/  @P0 BRA `(.L_x_10) ;  /* 0x0000000000440947 */ /* 0x000fea0003800000 */
[----:B------:R-:W-:Y:S01]  /*06e0*/  UMOV UR9, 0x400 ;  /* 0x0000040000097882 */ /* 0x000fe20000000000 */
[----:B---3--:R-:W-:Y:S01]  /*06f0*/  UMOV UR8, 0x20 ;  /* 0x0000002000087882 */ /* 0x008fe20000000000 */
[----:B------:R-:W-:Y:S01]  /*0700*/  UMOV UR6, 0x80 ;  /* 0x0000008000067882 */ /* 0x000fe20000000000 */
[----:B------:R-:W-:Y:S02]  /*0710*/  ULEA UR9, UR37, UR9, 0x18 ;  /* 0x0000000925097291 */ /* 0x000fe4000f8ec0ff */
[----:B------:R-:W-:-:S04]  /*0720*/  UIADD3 UR12, UPT, UPT, -UR8, 0x100000, URZ ;  /* 0x00100000080c7890 */ /* 0x000fc8000fffe1ff */
[----:B------:R-:W-:Y:S02]  /*0730*/  USHF.L.U32 UR13, UR12, 0xb, URZ ;  /* 0x0000000b0c0d7899 */ /* 0x000fe400080006ff */
[----:B------:R-:W-:Y:S02]  /*0740*/  USHF.L.U32 UR12, UR12, 0x1, URZ ;  /* 0x000000010c0c7899 */ /* 0x000fe400080006ff */
[----:B------:R-:W-:-:S04]  /*0750*/  UIADD3 UR14, UPT, UPT, -UR6, 0x100000, URZ ;  /* 0x00100000060e7890 */ /* 0x000fc8000fffe1ff */
[----:B------:R-:W-:Y:S02]  /*0760*/  USHF.L.U32 UR15, UR14, 0xb, URZ ;  /* 0x0000000b0e0f7899 */ /* 0x000fe400080006ff */
[----:B------:R-:W-:Y:S01]  /*0770*/  USHF.L.U32 UR14, UR14, 0x1, URZ ;  /* 0x000000010e0e7899 */ /* 0x000fe200080006ff */
[----:B------:R-:W-:Y:S01]  /*0780*/  ELECT P0, URZ, PT ;  /* 0x0000000000ff782f */ /* 0x000fe20003800000 */
[----:B------:R-:W2:Y:S02]  /*0790*/  FENCE.VIEW.ASYNC.S ;  /* 0x00000000000073c6 */ /* 0x000ea40000000000 */
[----:B--2---:R2:W3:Y:S08]  /*07a0*/  SYNCS.EXCH.64 URZ, [UR9+0x50], UR12 ;  /* 0x0000500c09ff75b2 */ /* 0x0044f00008000100 */
[----:B------:R2:W1:Y:S01]  /*07b0*/  SYNCS.EXCH.64 URZ, [UR9+0x60], UR14 ;  /* 0x0000600e09ff75b2 */ /* 0x0004620008000100 */
[----:B------:R2:W1:Y:S01]  /*07c0*/  SYNCS.EXCH.64 URZ, [UR9+0x58], UR12 ;  /* 0x0000580c09ff75b2 */ /* 0x0004620008000100 */
[----:B------:R2:W1:Y:S01]  /*07d0*/  SYNCS.EXCH.64 URZ, [UR9+0x68], UR14 ;  /* 0x0000680e09ff75b2 */ /* 0x0004620008000100 */
[----:B------:R-:W-:Y:S01]  /*07e0*/  NOP ;  /* 0x0000000000007918 */ /* 0x000fe20000000000 */
.L_x_10:
[----:B------:R-:W4:Y:S01]  /*07f0*/  SHFL.IDX PT, R0, R99, RZ, 0x1f ;  /* 0x00001fff63007589 */ /* 0x000f2200000e0000 */
[----:B------:R-:W-:Y:S01]  /*0800*/  NOP ;  /* 0x0000000000007918 */ /* 0x000fe20000000000 */
[----:B----4-:R-:W-:-:S13]  /*0810*/  ISETP.NE.AND P0, PT, R0, 0x3, PT ;  /* 0x000000030000780c */ /* 0x010fda0003f05270 */
[----:B------:R-:W-:Y:S05]  /*0820*/  @P0 BRA `(.L_x_11) ;  /* 0x00000000002c0947 */ /* 0x000fea0003800000 */
[----:B---3--:R-:W-:Y:S01]  /*0830*/  UMOV UR8, 0x400 ;  /* 0x0000040000087882 */ /* 0x008fe20000000000 */
[----:B------:R-:W-:Y:S01]  /*0840*/  UMOV UR6, 0x20 ;  /* 0x0000002000067882 */ /* 0x000fe20000000000 */
[----:B------:R-:W-:Y:S02]  /*0850*/  ULEA UR8, UR37, UR8, 0x18 ;  /* 0x0000000825087291 */ /* 0x000fe4000f8ec0ff */
[----:B--2---:R-:W-:-:S04]  /*0860*/  UIADD3 UR12, UPT, UPT, -UR6, 0x100000, URZ ;  /* 0x00100000060c7890 */ /* 0x004fc8000fffe1ff */
[----:B------:R-:W-:Y:S02]  /*0870*/  USHF.L.U32 UR13, UR12, 0xb, URZ ;  /* 0x0000000b0c0d7899 */ /* 0x000fe400080006ff */
[----:B------:R-:W-:Y:S01]  /*0880*/  USHF.L.U32 UR12, UR12, 0x1, URZ ;  /* 0x000000010c0c7899 */ /* 0x000fe200080006ff */
[----:B------:R-:W-:Y:S01]  /*0890*/  ELECT P0, URZ, PT ;  /* 0x0000000000ff782f */ /* 0x000fe20003800000 */
[----:B------:R-:W2:Y:S10]  /*08a0*/  FENCE.VIEW.ASYNC.S ;  /* 0x00000000000073c6 */ /* 0x000eb40000000000 */
[----:B--2---:R4:W2:Y:S01]  /*08b0*/  SYNCS.EXCH.64 URZ, [UR8+0x70], UR12 ;  /* 0x0000700c08ff75b2 */ /* 0x0048a20008000100 */
[----:B------:R4:W3:Y:S02]  /*08c0*/  SYNCS.EXCH.64 URZ, [UR8+0x78], UR12 ;  /* 0x0000780c08ff75b2 */ /* 0x0008e40008000100 */
[----:B----4-:R-:W-:Y:S01]  /*08d0*/  NOP ;  /* 0x0000000000007918 */ /* 0x010fe20000000000 */
.L_x_11:
[----:B------:R-:W4:Y:S01]  /*08e0*/  SHFL.IDX PT, R0, R99, RZ, 0x1f ;  /* 0x00001fff63007589 */ /* 0x000f2200000e0000 */
[----:B------:R-:W-:Y:S01]  /*08f0*/  NOP ;  /* 0x0000000000007918 */ /* 0x000fe20000000000 */
[----:B----4-:R-:W-:-:S13]  /*0900*/  ISETP.NE.AND P0, PT, R0, 0x4, PT ;  /* 0x000000040000780c */ /* 0x010fda0003f05270 */
[----:B------:R-:W-:Y:S05]  /*0910*/  @P0 BRA `(.L_x_12) ;  /* 0x0000000000480947 */ /* 0x000fea0003800000 */
[----:B--2---:R-:W-:Y:S01]  /*0920*/  UMOV UR9, 0x1e0 ;  /* 0x000001e000097882 */ /* 0x004fe20000000000 */
[----:B---3--:R-:W-:Y:S01]  /*0930*/  UMOV UR8, 0x400 ;  /* 0x0000040000087882 */ /* 0x008fe20000000000 */
[----:B------:R-:W-:Y:S01]  /*0940*/  USEL UR9, UR9, 0x1a0, UP5 ;  /* 0x000001a009097887 */ /* 0x000fe2000a800000 */
        /* <DEDUP_REMOVED lines=10> */
[----:B--2---:R4:W2:Y:S08]  /*09f0*/  SYNCS.EXCH.64 URZ, [UR8+0x80], UR12 ;  /* 0x0000800c08ff75b2 */ /* 0x0048b00008000100 */
[----:B------:R4:W3:Y:S01]  /*0a00*/  SYNCS.EXCH.64 URZ, [UR8+0x90], UR14 ;  /* 0x0000900e08ff75b2 */ /* 0x0008e20008000100 */
[----:B------:R4:W1:Y:S01]  /*0a10*/  SYNCS.EXCH.64 URZ, [UR8+0x88], UR12 ;  /* 0x0000880c08ff75b2 */ /* 0x0008620008000100 */
[----:B------:R4:W1:Y:S02]  /*0a20*/  SYNCS.EXCH.64 URZ, [UR8+0x98], UR14 ;  /* 0x0000980e08ff75b2 */ /* 0x0008640008000100 */
[----:B----4-:R-:W-:Y:S01]  /*0a30*/  NOP ;  /* 0x0000000000007918 */ /* 0x010fe20000000000 */
.L_x_12:
[----:B------:R-:W4:Y:S01]  /*0a40*/  SHFL.IDX PT, R0, R99, RZ, 0x1f ;  /* 0x00001fff63007589 */ /* 0x000f2200000e0000 */
[----:B------:R-:W-:Y:S01]  /*0a50*/  NOP ;  /* 0x0000000000007918 */ /* 0x000fe20000000000 */
[----:B----4-:R-:W-:-:S13]  /*0a60*/  ISETP.NE.AND P0, PT, R0, 0x5, PT ;  /* 0x000000050000780c */ /* 0x010fda0003f05270 */
[----:B------:R-:W-:Y:S05]  /*0a70*/  @P0 BRA `(.L_x_13) ;  /* 0x0000000000540947 */ /* 0x000fea0003800000 */
[----:B--2---:R-:W-:Y:S01]  /*0a80*/  UMOV UR9, 0x400 ;  /* 0x0000040000097882 */ /* 0x004fe20000000000 */
        /* <DEDUP_REMOVED lines=14> */
[----:B------:R4:W1:Y:S01]  /*0b70*/  SYNCS.EXCH.64 URZ, [UR9+0xc8], UR14 ;  /* 0x0000c80e09ff75b2 */ /* 0x0008620008000100 */
[----:B------:R4:W1:Y:S01]  /*0b80*/  SYNCS.EXCH.64 URZ, [UR9+0xb0], UR12 ;  /* 0x0000b00c09ff75b2 */ /* 0x0008620008000100 */
[----:B------:R4:W1:Y:S01]  /*0b90*/  SYNCS.EXCH.64 URZ, [UR9+0xd0], UR14 ;  /* 0x0000d00e09ff75b2 */ /* 0x0008620008000100 */
[----:B------:R4:W1:Y:S01]  /*0ba0*/  SYNCS.EXCH.64 URZ, [UR9+0xb8], UR12 ;  /* 0x0000b80c09ff75b2 */ /* 0x0008620008000100 */
[----:B------:R4:W1:Y:S02]  /*0bb0*/  SYNCS.EXCH.64 URZ, [UR9+0xd8], UR14 ;  /* 0x0000d80e09ff75b2 */ /* 0x0008640008000100 */
[----:B----4-:R-:W-:Y:S01]  /*0bc0*/  NOP ;  /* 0x0000000000007918 */ /* 0x010fe20000000000 */
.L_x_13:
[----:B------:R-:W4:Y:S01]  /*0bd0*/  SHFL.IDX PT, R0, R99, RZ, 0x1f ;  /* 0x00001fff63007589 */ /* 0x000f2200000e0000 */
[----:B------:R-:W-:Y:S01]  /*0be0*/  ISETP.NE.OR P1, PT, RZ, UR10, !P1 ;  /* 0x0000000aff007c0c */ /* 0x000fe2000cf25670 */
        /* <DEDUP_REMOVED lines=12> */
[----:B------:R4:W3:Y:S01]  /*0cb0*/  SYNCS.EXCH.64 URZ, [UR8+0xf0], UR12 ;  /* 0x0000f00c08ff75b2 */ /* 0x0008e20008000100 */
[----:B------:R4:W1:Y:S01]  /*0cc0*/  SYNCS.EXCH.64 URZ, [UR8+0xe8], UR12 ;  /* 0x0000e80c08ff75b2 */ /* 0x0008620008000100 */
[----:B------:R4:W1:Y:S02]  /*0cd0*/  SYNCS.EXCH.64 URZ, [UR8+0xf8], UR12 ;  /* 0x0000f80c08ff75b2 */ /* 0x0008640008000100 */
[----:B----4-:R-:W-:Y:S01]  /*0ce0*/  NOP ;  /* 0x0000000000007918 */ /* 0x010fe20000000000 */
.L_x_14:
[----:B------:R-:W-:Y:S01]  /*0cf0*/  VOTEU.ALL UP1, P1 ;  /* 0x0000000000ff7886 */ /* 0x000fe20000820000 */
[----:B---3--:R-:W3:Y:S01]  /*0d00*/  LDCU UR8, c[0x0][0x36c] ;  /* 0x00006d80ff0877ac */ /* 0x008ee20008000800 */
[----:B------:R-:W-:Y:S01]  /*0d10*/  NOP ;  /* 0x0000000000007918 */ /* 0x000fe20000000000 */
[----:B------:R-:W-:Y:S01]  /*0d20*/  LOP3.LUT R10, R112, 0x1f, RZ, 0xc0, !PT ;  /* 0x0000001f700a7812 */ /* 0x000fe200078ec0ff */
[----:B--2---:R-:W-:Y:S01]  /*0d30*/  UMOV UR12, 0x20 ;  /* 0x00000020000c7882 */ /* 0x004fe20000000000 */
[----:B------:R-:W-:Y:S01]  /*0d40*/  @!UP1 UMOV UR6, 0x400 ;  /* 0x0000040000069882 */ /* 0x000fe20000000000 */
[----:B------:R-:W-:-:S04]  /*0d50*/  @!UP1 UIADD3 UR12, UPT, UPT, -UR12, 0x100000, URZ ;  /* 0x001000000c0c9890 */ /* 0x000fc8000fffe1ff */
[----:B------:R-:W-:Y:S02]  /*0d60*/  @!UP1 USHF.L.U32 UR13, UR12, 0xb, URZ ;  /* 0x0000000b0c0d9899 */ /* 0x000fe400080006ff */
[----:B------:R-:W-:Y:S02]  /*0d70*/  @!UP1 USHF.L.U32 UR12, UR12, 0x1, URZ ;  /* 0x000000010c0c9899 */ /* 0x000fe400080006ff */
[----:B------:R-:W-:Y:S01]  /*0d80*/  @!UP1 ULEA UR6, UR37, UR6, 0x18 ;  /* 0x0000000625069291 */ /* 0x000fe2000f8ec0ff */
[----:B------:R-:W-:Y:S01]  /*0d90*/  VOTEU.ALL UP1, P1 ;  /* 0x0000000000ff7886 */ /* 0x000fe20000820000 */
[----:B------:R-:W-:Y:S01]  /*0da0*/  UISETP.NE.AND UP4, UPT, UR10, URZ, UPT ;  /* 0x000000ff0a00728c */ /* 0x000fe2000bf85270 */
[----:B------:R-:W2:Y:S09]  /*0db0*/  FENCE.VIEW.ASYNC.S ;  /* 0x00000000000073c6 */ /* 0x000eb20000000000 */
[----:B--2---:R2:W4:Y:S01]  /*0dc0*/  @!UP1 SYNCS.EXCH.64 URZ, [UR6+0x100], UR12 ;  /* 0x0001000c06ff95b2 */ /* 0x0045220008000100 */
[----:B---3--:R-:W-:-:S09]  /*0dd0*/  UISETP.EQ.U32.AND UP1, UPT, UR8, 0x1, UPT ;  /* 0x000000010800788c */ /* 0x008fd2000bf22070 */
[----:B------:R-:W-:Y:S05]  /*0de0*/  BRA.U !UP1, `(.L_x_15) ;  /* 0x0000000109087547 */ /* 0x000fea000b800000 */
[----:B-1--4-:R-:W-:Y:S01]  /*0df0*/  UCGABAR_ARV ;  /* 0x00000000000079c7 */ /* 0x012fe20008000000 */
[----:B------:R-:W-:Y:S05]  /*0e00*/  BRA `(.L_x_16) ;  /* 0x0000000000047947 */ /* 0x000fea0003800000 */
.L_x_15:
[----:B-1--4-:R-:W-:Y:S01]  /*0e10*/  NOP ;  /* 0x0000000000007918 */ /* 0x012fe20000000000 */
.L_x_16:
[----:B------:R-:W1:Y:S01]  /*0e20*/  S2R R97, SR_CTAID.Y ;  /* 0x0000000000617919 */ /* 0x000e620000002600 */
[----:B------:R-:W-:-:S05]  /*0e30*/  CS2R.32 R96, SR_CgaSize ;  /* 0x0000000000607805 */ /* 0x000fca0000008a00 */
[----:B------:R-:W-:-:S05]  /*0e40*/  IMAD R96, R96, -0xa0, RZ ;  /* 0xffffff6060607824 */ /* 0x000fca00078e02ff */
[----:B--2---:R-:W-:-:S14]  /*0e50*/  R2UR UR6, R96 ;  /* 0x00000000600672ca */ /* 0x004fdc00000e0000 */
[----:B------:R-:W2:Y:S01]  /*0e60*/  LDCU UR6, c[0x0][UR6+0x2b4] ;  /* 0x00005680060677ac */ /* 0x000ea20008000800 */
[----:B------:R-:W-:-:S05]  /*0e70*/  CS2R.32 R0, SR_CgaSize ;  /* 0x0000000000007805 */ /* 0x000fca0000008a00 */
[----:B------:R-:W-:-:S06]  /*0e80*/  IMAD R0, R0, -0xa0, RZ ;  /* 0xffffff6000007824 */ /* 0x000fcc00078e02ff */
[----:B------:R-:W3:Y:S01]  /*0e90*/  LDC R0, c[0x0][R0+0x2a4] ;  /* 0x0000a90000007b82 */ /* 0x000ee20000000800 */
[----:B------:R-:W-:Y:S01]  /*0ea0*/  PRMT R8, RZ, 0x7610, R8 ;  /* 0x00007610ff087816 */ /* 0x000fe20000000008 */
[----:B------:R-:W4:Y:S01]  /*0eb0*/  S2R R9, SR_CTAID.X ;  /* 0x0000000000097919 */ /* 0x000f220000002500 */
[----:B------:R-:W-:-:S05]  /*0ec0*/  CS2R.32 R96, SR_CgaSize ;  /* 0x0000000000607805 */ /* 0x000fca0000008a00 */
[----:B------:R-:W-:-:S05]  /*0ed0*/  IMAD R96, R96, -0xa0, RZ ;  /* 0xffffff6060607824 */ /* 0x000fca00078e02ff */
[----:B------:R-:W-:-:S14]  /*0ee0*/  R2UR UR8, R96 ;  /* 0x00000000600872ca */ /* 0x000fdc00000e0000 */
[----:B------:R-:W3:Y:S01]  /*0ef0*/  LDCU UR8, c[0x0][UR8+0x2b0] ;  /* 0x00005600080877ac */ /* 0x000ee20008000800 */
[----:B------:R-:W-:Y:S01]  /*0f00*/  UISETP.NE.AND UP2, UPT, UR10, 0x2, UPT ;  /* 0x000000020a00788c */ /* 0x000fe2000bf45270 */
[----:B------:R-:W2:Y:S01]  /*0f10*/  LDC R11, c[0x0][0xb24] ;  /* 0x0002c900ff0b7b82 */ /* 0x000ea20000000800 */
[----:B------:R-:W-:-:S05]  /*0f20*/  CS2R.32 R2, SR_CgaSize ;  /* 0x0000000000027805 */ /* 0x000fca0000008a00 */
[----:B------:R-:W-:-:S06]  /*0f30*/  IMAD R2, R2, -0xa0, RZ ;  /* 0xffffff6002027824 */ /* 0x000fcc00078e02ff */
[----:B------:R-:W3:Y:S08]  /*0f40*/  LDC R2, c[0x0][R2+0x2a0] ;  /* 0x0000a80002027b82 */ /* 0x000ef00000000800 */
[----:B------:R-:W3:Y:S01]  /*0f50*/  LDC R40, c[0x0][0xb24] ;  /* 0x0002c900ff287b82 */ /* 0x000ee20000000800 */
[----:B-1----:R-:W-:-:S07]  /*0f60*/  I2FP.F32.U32 R94, R97 ;  /* 0x00000061005e7245 */ /* 0x002fce0000201000 */
[----:B------:R-:W1:Y:S01]  /*0f70*/  S2UR UR36, SR_CTAID.Z ;  /* 0x00000000002479c3 */ /* 0x000e620000002700 */
[----:B--2---:R-:W-:Y:S01]  /*0f80*/  ISETP.GE.AND P0, PT, R11, 0x1, PT ;  /* 0x000000010b00780c */ /* 0x004fe20003f06270 */
[----:B----4-:R-:W-:Y:S01]  /*0f90*/  IMAD.MOV.U32 R96, RZ, RZ, R9 ;  /* 0x000000ffff607224 */ /* 0x010fe200078e0009 */
[----:B------:R-:W-:Y:S01]  /*0fa0*/  I2FP.F32.U32 R95, R9 ;  /* 0x00000009005f7245 */ /* 0x000fe20000201000 */
[----:B------:R-:W-:Y:S01]  /*0fb0*/  FMUL R94, R94, UR6 ;  /* 0x000000065e5e7c20 */ /* 0x000fe20008400000 */
[----:B------:R-:W2:Y:S03]  /*0fc0*/  LDCU UR6, c[0x0][0xb30] ;  /* 0x00016600ff0677ac */ /* 0x000ea60008000800 */
[----:B---3--:R-:W-:Y:S02]  /*0fd0*/  FMUL R95, R95, UR8 ;  /* 0x000000085f5f7c20 */ /* 0x008fe40008400000 */
[----:B------:R-:W3:Y:S08]  /*0fe0*/  F2I.U32.TRUNC.NTZ R94, R94 ;  /* 0x0000005e005e7305 */ /* 0x000ef0000020f000 */
[----:B------:R-:W4:Y:S01]  /*0ff0*/  F2I.U32.TRUNC.NTZ R95, R95 ;  /* 0x0000005f005f7305 */ /* 0x000f22000020f000 */
[----:B--2---:R-:W-:Y:S01]  /*1000*/  UISETP.NE.AND UP3, UPT, UR6, 0x1, UPT ;  /* 0x000000010600788c */ /* 0x004fe2000bf65270 */
[----:B---3--:R-:W-:-:S05]  /*1010*/  IADD3 R94, PT, PT, -R94, RZ, RZ ;  /* 0x000000ff5e5e7210 */ /* 0x008fca0007ffe1ff */
[----:B------:R-:W-:Y:S01]  /*1020*/  IMAD R94, R0, R94, R97 ;  /* 0x0000005e005e7224 */ /* 0x000fe200078e0261 */
[----:B------:R-:W-:Y:S01]  /*1030*/  PRMT R0, RZ, 0x7610, R0 ;  /* 0x00007610ff007816 */ /* 0x000fe20000000000 */
[----:B----4-:R-:W-:-:S04]  /*1040*/  IMAD.MOV R95, RZ, RZ, -R95 ;  /* 0x000000ffff5f7224 */ /* 0x010fc800078e0a5f */
[----:B------:R-:W-:Y:S01]  /*1050*/  IMAD R95, R2, R95, R9 ;  /* 0x0000005f025f7224 */ /* 0x000fe200078e0209 */
[----:B-1----:R-:W-:Y:S06]  /*1060*/  BRA.U UP4, `(.L_x_17) ;  /* 0x0000000104247547 */ /* 0x002fec000b800000 */
[----:B------:R-:W-:Y:S01]  /*1070*/  ISETP.NE.AND P1, PT, R94, RZ, PT ;  /* 0x000000ff5e00720c */ /* 0x000fe20003f25270 */
[----:B------:R-:W-:Y:S01]  /*1080*/  IMAD.MOV.U32 R0, RZ, RZ, 0x3 ;  /* 0x00000003ff007424 */ /* 0x000fe200078e00ff */
[C---:B------:R-:W-:Y:S02]  /*1090*/  LOP3.LUT R2, R95.reuse, 0xfffffffe, RZ, 0xc0, !PT ;  /* 0xfffffffe5f027812 */ /* 0x040fe400078ec0ff */
[----:B------:R-:W-:Y:S02]  /*10a0*/  ISETP.LT.U32.OR P1, PT, R95, 0x2, !P1 ;  /* 0x000000025f00780c */ /* 0x000fe40004f21470 */
[----:B------:R-:W-:Y:S02]  /*10b0*/  SHF.L.U32 R0, R0, R2, RZ ;  /* 0x0000000200007219 */ /* 0x000fe400000006ff */
[----:B------:R-:W-:Y:S02]  /*10c0*/  SEL R4, RZ, 0x1, !P1 ;  /* 0x00000001ff047807 */ /* 0x000fe40004800000 */
[----:B------:R-:W-:-:S05]  /*10d0*/  SEL R3, RZ, 0x2, !P1 ;  /* 0x00000002ff037807 */ /* 0x000fca0004800000 */
[----:B------:R-:W-:-:S05]  /*10e0*/  IMAD.IADD R3, R4, 0x1, R3 ;  /* 0x0000000104037824 */ /* 0x000fca00078e0203 */
[----:B------:R-:W-:Y:S02]  /*10f0*/  PRMT R8, R3, 0x7610, R8 ;  /* 0x0000761003087816 */ /* 0x000fe40000000008 */
.L_x_17:
[----:B------:R-:W-:Y:S05]  /*1100*/  @!P0 BRA `(.L_x_18) ;  /* 0x0000000000b88947 */ /* 0x000fea0003800000 */
[----:B------:R-:W1:Y:S01]  /*1110*/  LDC.64 R4, c[0x0][0xb18] ;  /* 0x0002c600ff047b82 */ /* 0x000e620000000a00 */
[----:B------:R-:W-:-:S07]  /*1120*/  ISETP.NE.AND P0, PT, R11, 0x1, PT ;  /* 0x000000010b00780c */ /* 0x000fce0003f05270 */
[----:B------:R-:W2:Y:S08]  /*1130*/  LDC R96, c[0x0][0xb0c] ;  /* 0x0002c300ff607b82 */ /* 0x000eb00000000800 */
[----:B------:R-:W3:Y:S08]  /*1140*/  LDC R14, c[0x0][0x370] ;  /* 0x0000dc00ff0e7b82 */ /* 0x000ef00000000800 */
[----:B------:R-:W4:Y:S01]  /*1150*/  LDC R13, c[0x0][0x374] ;  /* 0x0000dd00ff0d7b82 */ /* 0x000f220000000800 */
[----:B-1----:R-:W-:-:S07]  /*1160*/  ISETP.NE.AND P1, PT, R4, 0x1, PT ;  /* 0x000000010400780c */ /* 0x002fce0003f25270 */
[----:B------:R-:W3:Y:S01]  /*1170*/  LDC.64 R6, c[0x0][0xb10] ;  /* 0x0002c400ff067b82 */ /* 0x000ee20000000a00 */
[----:B--2---:R-:W-:-:S07]  /*1180*/  ISETP.NE.AND P2, PT, R96, 0x1, PT ;  /* 0x000000016000780c */ /* 0x004fce0003f45270 */
[----:B------:R-:W1:Y:S08]  /*1190*/  LDC R12, c[0x0][0xb20] ;  /* 0x0002c800ff0c7b82 */ /* 0x000e700000000800 */
[----:B------:R-:W2:Y:S01]  /*11a0*/  LDC.64 R2, c[0x0][0xb28] ;  /* 0x0002ca00ff027b82 */ /* 0x000ea20000000a00 */
[----:B----4-:R-:W-:-:S04]  /*11b0*/  IMAD.HI.U32 R15, R13, R5, RZ ;  /* 0x000000050d0f7227 */ /* 0x010fc800078e00ff */
[----:B------:R-:W-:-:S04]  /*11c0*/  IMAD.HI.U32 R5, R97, R5, RZ ;  /* 0x0000000561057227 */ /* 0x000fc800078e00ff */
[----:B---3--:R-:W-:-:S05]  /*11d0*/  IMAD.HI.U32 R16, R14, R6, RZ ;  /* 0x000000060e107227 */ /* 0x008fca00078e00ff */
[-C--:B------:R-:W-:Y:S01]  /*11e0*/  @P2 SHF.R.U32.HI R14, RZ, R7.reuse, R16 ;  /* 0x00000007ff0e2219 */ /* 0x080fe20000011610 */
[----:B------:R-:W-:Y:S01]  /*11f0*/  IMAD.HI.U32 R16, R9, R6, RZ ;  /* 0x0000000609107227 */ /* 0x000fe200078e00ff */
[-C--:B-1----:R-:W-:Y:S02]  /*1200*/  @P1 SHF.R.U32.HI R13, RZ, R12.reuse, R15 ;  /* 0x0000000cff0d1219 */ /* 0x082fe4000001160f */
[----:B------:R-:W-:Y:S02]  /*1210*/  SHF.R.U32.HI R5, RZ, R12, R5 ;  /* 0x0000000cff057219 */ /* 0x000fe40000011605 */
[----:B------:R-:W-:Y:S02]  /*1220*/  SHF.R.U32.HI R16, RZ, R7, R16 ;  /* 0x00000007ff107219 */ /* 0x000fe40000011610 */
[----:B------:R-:W-:Y:S01]  /*1230*/  SEL R5, R97, R5, !P1 ;  /* 0x0000000561057207 */ /* 0x000fe20004800000 */
[----:B--2---:R-:W-:Y:S01]  /*1240*/  IMAD.HI.U32 R15, R13, R2, RZ ;  /* 0x000000020d0f7227 */ /* 0x004fe200078e00ff */
[----:B------:R-:W-:-:S03]  /*1250*/  SEL R16, R9, R16, !P2 ;  /* 0x0000001009107207 */ /* 0x000fc60005000000 */
[----:B------:R-:W-:Y:S01]  /*1260*/  IMAD.HI.U32 R6, R14, R2, RZ ;  /* 0x000000020e067227 */ /* 0x000fe200078e00ff */
[----:B------:R-:W-:-:S04]  /*1270*/  @P0 SHF.R.U32.HI R13, RZ, R3, R15 ;  /* 0x00000003ff0d0219 */ /* 0x000fc8000001160f */
[----:B------:R-:W-:Y:S01]  /*1280*/  @P0 SHF.R.U32.HI R14, RZ, R3, R6 ;  /* 0x00000003ff0e0219 */ /* 0x000fe20000011606 */
[----:B------:R-:W-:-:S04]  /*1290*/  IMAD R13, R13, R11, RZ ;  /* 0x0000000b0d0d7224 */ /* 0x000fc800078e02ff */
[----:B------:R-:W-:Y:S01]  /*12a0*/  IMAD R6, R14, R11, RZ ;  /* 0x0000000b0e067224 */ /* 0x000fe200078e02ff */
[----:B------:R-:W-:-:S04]  /*12b0*/  ISETP.GE.AND P1, PT, R5, R13, PT ;  /* 0x0000000d0500720c */ /* 0x000fc80003f26270 */
[----:B------:R-:W-:Y:S01]  /*12c0*/  ISETP.GE.OR P1, PT, R16, R6, P1 ;  /* 0x000000061000720c */ /* 0x000fe20000f26670 */
[----:B------:R-:W-:-:S05]  /*12d0*/  IMAD.HI.U32 R6, R5, R2, RZ ;  /* 0x0000000205067227 */ /* 0x000fca00078e00ff */
[----:B------:R-:W-:-:S04]  /*12e0*/  SHF.R.U32.HI R6, RZ, R3, R6 ;  /* 0x00000003ff067219 */ /* 0x000fc80000011606 */
[----:B------:R-:W-:-:S03]  /*12f0*/  SEL R6, R5, R6, !P0 ;  /* 0x0000000605067207 */ /* 0x000fc60004000000 */
[----:B------:R-:W-:Y:S01]  /*1300*/  @!P1 IMAD.HI.U32 R7, R16, R2, RZ ;  /* 0x0000000210079227 */ /* 0x000fe200078e00ff */
[----:B------:R-:W-:-:S04]  /*1310*/  IADD3 R2, PT, PT, -R6, RZ, RZ ;  /* 0x000000ff06027210 */ /* 0x000fc80007ffe1ff */
[----:B------:R-:W-:Y:S01]  /*1320*/  @!P1 SHF.R.U32.HI R3, RZ, R3, R7 ;  /* 0x00000003ff039219 */ /* 0x000fe20000011607 */
[----:B------:R-:W-:Y:S01]  /*1330*/  IMAD R2, R11, R2, R5 ;  /* 0x000000020b027224 */ /* 0x000fe200078e0205 */
[----:B------:R-:W-:Y:S02]  /*1340*/  IADD3 R7, PT, PT, -R5, RZ, RZ ;  /* 0x000000ff05077210 */ /* 0x000fe40007ffe1ff */
[----:B------:R-:W-:-:S03]  /*1350*/  @!P1 SEL R3, R16, R3, !P0 ;  /* 0x0000000310039207 */ /* 0x000fc60004000000 */
[----:B------:R-:W-:Y:S02]  /*1360*/  IMAD R7, R4, R7, R97 ;  /* 0x0000000704077224 */ /* 0x000fe400078e0261 */
[--C-:B------:R-:W-:Y:S02]  /*1370*/  @!P1 IMAD.IADD R6, R6, 0x1, -R3.reuse ;  /* 0x0000000106069824 */ /* 0x100fe400078e0a03 */
[----:B------:R-:W-:Y:S01]  /*1380*/  @!P1 IMAD R3, R2, R14, R3 ;  /* 0x0000000e02039224 */ /* 0x000fe200078e0203 */
[----:B------:R-:W-:Y:S01]  /*1390*/  IADD3 R2, PT, PT, -R16, RZ, RZ ;  /* 0x000000ff10027210 */ /* 0x000fe20007ffe1ff */
[----:B------:R-:W-:Y:S02]  /*13a0*/  @!P1 IMAD R5, R6, R11, R16 ;  /* 0x0000000b06059224 */ /* 0x000fe400078e0210 */
[----:B------:R-:W-:Y:S02]  /*13b0*/  @!P1 IMAD.MOV.U32 R16, RZ, RZ, R3 ;  /* 0x000000ffff109224 */ /* 0x000fe400078e0003 */
[----:B------:R-:W-:-:S02]  /*13c0*/  IMAD R2, R96, R2, R9 ;  /* 0x0000000260027224 */ /* 0x000fc400078e0209 */
[----:B------:R-:W-:Y:S02]  /*13d0*/  IMAD R97, R5, R4, R7 ;  /* 0x0000000405617224 */ /* 0x000fe400078e0207 */
[----:B------:R-:W-:Y:S02]  /*13e0*/  IMAD R96, R16, R96, R2 ;  /* 0x0000006010607224 */ /* 0x000fe400078e0202 */
.L_x_18:
[----:B------:R-:W-:Y:S05]  /*13f0*/  BRA.U UP3, `(.L_x_19) ;  /* 0x0000000103407547 */ /* 0x000fea000b800000 */
[----:B------:R-:W1:Y:S08]  /*1400*/  LDC.64 R4, c[0x0][0xb10] ;  /* 0x0002c400ff047b82 */ /* 0x000e700000000a00 */
[----:B------:R-:W2:Y:S08]  /*1410*/  LDC.64 R2, c[0x0][0xb18] ;  /* 0x0002c600ff027b82 */ /* 0x000eb00000000a00 */
[----:B------:R-:W3:Y:S08]  /*1420*/  LDC R6, c[0x0][0xb20] ;  /* 0x0002c800ff067b82 */ /* 0x000ef00000000800 */
[----:B------:R-:W4:Y:S01]  /*1430*/  LDC R7, c[0x0][0xb0c] ;  /* 0x0002c300ff077b82 */ /* 0x000f220000000800 */
[----:B-1----:R-:W-:-:S05]  /*1440*/  IMAD.HI.U32 R4, R96, R4, RZ ;  /* 0x0000000460047227 */ /* 0x002fca00078e00ff */
[----:B------:R-:W-:Y:S01]  /*1450*/  SHF.R.U32.HI R4, RZ, R5, R4 ;  /* 0x00000005ff047219 */ /* 0x000fe20000011604 */
[----:B--2---:R-:W-:Y:S01]  /*1460*/  IMAD.HI.U32 R3, R97, R3, RZ ;  /* 0x0000000361037227 */ /* 0x004fe200078e00ff */
[----:B------:R-:W-:-:S04]  /*1470*/  ISETP.NE.AND P0, PT, R2, 0x1, PT ;  /* 0x000000010200780c */ /* 0x000fc80003f05270 */
[----:B---3--:R-:W-:-:S04]  /*1480*/  SHF.R.U32.HI R3, RZ, R6, R3 ;  /* 0x00000006ff037219 */ /* 0x008fc80000011603 */
[----:B------:R-:W-:Y:S02]  /*1490*/  SEL R3, R97, R3, !P0 ;  /* 0x0000000361037207 */ /* 0x000fe40004000000 */
[----:B----4-:R-:W-:-:S04]  /*14a0*/  ISETP.NE.AND P1, PT, R7, 0x1, PT ;  /* 0x000000010700780c */ /* 0x010fc80003f25270 */
[----:B------:R-:W-:-:S05]  /*14b0*/  SEL R5, R96, R4, !P1 ;  /* 0x0000000460057207 */ /* 0x000fca0004800000 */
[----:B------:R-:W-:Y:S02]  /*14c0*/  IMAD.IADD R4, R3, 0x1, -R5 ;  /* 0x0000000103047824 */ /* 0x000fe400078e0a05 */
[----:B------:R-:W-:Y:S02]  /*14d0*/  IMAD.IADD R3, R5, 0x1, -R3 ;  /* 0x0000000105037824 */ /* 0x000fe400078e0a03 */
[----:B------:R-:W-:Y:S02]  /*14e0*/  IMAD R96, R4, R7, R96 ;  /* 0x0000000704607224 */ /* 0x000fe400078e0260 */
[----:B------:R-:W-:Y:S02]  /*14f0*/  IMAD R97, R3, R2, R97 ;  /* 0x0000000203617224 */ /* 0x000fe400078e0261 */
.L_x_19:
[----:B------:R-:W-:Y:S05]  /*1500*/  BRA.U !UP1, `(.L_x_20) ;  /* 0x00000001090c7547 */ /* 0x000fea000b800000 */
[----:B------:R-:W-:Y:S01]  /*1510*/  UCGABAR_WAIT ;  /* 0x0000000000007dc7 */ /* 0x000fe20008000000 */
[----:B------:R-:W-:Y:S01]  /*1520*/  CCTL.IVALL ;  /* 0x00000000ff00798f */ /* 0x000fe20002000000 */
[----:B------:R-:W-:Y:S05]  /*1530*/  BRA `(.L_x_21) ;  /* 0x0000000000047947 */ /* 0x000fea0003800000 */
.L_x_20:
[----:B------:R-:W-:Y:S06]  /*1540*/  BAR.SYNC.DEFER_BLOCKING 0x0 ;  /* 0x0000000000007b1d */ /* 0x000fec0000010000 */
.L_x_21:
[----:B------:R-:W-:Y:S05]  /*1550*/  BRA.U UP2, `(.L_x_22) ;  /* 0x0000001502307547 */ /* 0x000fea000b800000 */
[----:B------:R-:W1:Y:S01]  /*1560*/  LDCU UR15, c[0x0][0x38c] ;  /* 0x00007180ff0f77ac */ /* 0x000e620008000800 */
[----:B------:R-:W2:Y:S01]  /*1570*/  LDC R8, c[0x0][0x370] ;  /* 0x0000dc00ff087b82 */ /* 0x000ea20000000800 */
[C---:B------:R-:W-:Y:S01]  /*1580*/  IMAD.SHL.U32 R17, R9.reuse, 0x10, RZ ;  /* 0x0000001009117824 */ /* 0x040fe200078e00ff */
[----:B------:R-:W-:Y:S01]  /*1590*/  PLOP3.LUT P1, PT, PT, PT, UP5, 0x80, 0x8 ;  /* 0x000000000008781c */ /* 0x000fe20003f2f058 */
[----:B------:R-:W-:Y:S01]  /*15a0*/  UISETP.NE.AND UP1, UPT, UR10, URZ, UPT ;  /* 0x000000ff0a00728c */ /* 0x000fe2000bf25270 */
[----:B------:R-:W-:Y:S01]  /*15b0*/  ISETP.NE.AND P4, PT, R10, RZ, P5 ;  /* 0x000000ff0a00720c */ /* 0x000fe20002f85270 */
[----:B------:R-:W-:Y:S01]  /*15c0*/  IMAD.SHL.U32 R16, R9, 0x80, RZ ;  /* 0x0000008009107824 */ /* 0x000fe200078e00ff */
[----:B------:R-:W-:Y:S01]  /*15d0*/  PLOP3.LUT P1, PT, P1, PT, PT, 0x8, 0x80 ;  /* 0x000000000080781c */ /* 0x000fe20000f2e170 */
[----:B------:R-:W-:Y:S01]  /*15e0*/  IMAD.MOV.U32 R15, RZ, RZ, 0x1 ;  /* 0x00000001ff0f7424 */ /* 0x000fe200078e00ff */
[----:B------:R-:W3:Y:S01]  /*15f0*/  LDC R0, c[0x0][0x374] ;  /* 0x0000dd00ff007b82 */ /* 0x000ee20000000800 */
[----:B------:R-:W-:Y:S01]  /*1600*/  IMAD.MOV.U32 R14, RZ, RZ, RZ ;  /* 0x000000ffff0e7224 */ /* 0x000fe200078e00ff */
[----:B------:R-:W-:Y:S01]  /*1610*/  CS2R R12, SRZ ;  /* 0x00000000000c7805 */ /* 0x000fe2000001ff00 */
[----:B------:R-:W-:Y:S01]  /*1620*/  IMAD.MOV.U32 R11, RZ, RZ, 0x1 ;  /* 0x00000001ff0b7424 */ /* 0x000fe200078e00ff */
[----:B------:R-:W-:Y:S01]  /*1630*/  LOP3.LUT R17, R17, 0x10, RZ, 0xc0, !PT ;  /* 0x0000001011117812 */ /* 0x000fe200078ec0ff */
[----:B------:R-:W4:Y:S01]  /*1640*/  LDCU.64 UR30, c[0x0][0x348] ;  /* 0x00006900ff1e77ac */ /* 0x000f220008000a00 */
[----:B-1----:R-:W-:-:S02]  /*1650*/  UIADD3 UR4, UPT, UPT, UR15, 0x7f, URZ ;  /* 0x0000007f0f047890 */ /* 0x002fc4000fffe0ff */
[----:B------:R-:W-:Y:S02]  /*1660*/  USEL UR7, UR7, 0x2, UP1 ;  /* 0x0000000207077887 */ /* 0x000fe40008800000 */
[----:B------:R-:W-:Y:S01]  /*1670*/  USHF.R.S32.HI UR22, URZ, 0x1f, UR4 ;  /* 0x0000001fff167899 */ /* 0x000fe20008011404 */
[----:B------:R-:W-:-:S03]  /*1680*/  UMOV UR13, URZ ;  /* 0x000000ff000d7c82 */ /* 0x000fc60008000000 */
[----:B------:R-:W-:Y:S02]  /*1690*/  ULEA.HI UR22, UR22, UR4, URZ, 0x7 ;  /* 0x0000000416167291 */ /* 0x000fe4000f8f38ff */
[----:B------:R-:W-:Y:S02]  /*16a0*/  UIADD3 UR4, UPT, UPT, UR15, -0x1, URZ ;  /* 0xffffffff0f047890 */ /* 0x000fe4000fffe0ff */
[----:B------:R-:W-:Y:S02]  /*16b0*/  USHF.R.S32.HI UR22, URZ, 0x7, UR22 ;  /* 0x00000007ff167899 */ /* 0x000fe40008011416 */
[----:B------:R-:W-:Y:S02]  /*16c0*/  UISETP.GE.U32.AND UP2, UPT, UR4, -0xff, UPT ;  /* 0xffffff010400788c */ /* 0x000fe4000bf46070 */
[----:B------:R-:W-:Y:S02]  /*16d0*/  UISETP.LT.U32.AND UP0, UPT, UR22, 0x5, UPT ;  /* 0x000000051600788c */ /* 0x000fe4000bf01070 */
[----:B------:R-:W-:-:S02]  /*16e0*/  UIADD3 UR15, UPT, UPT, UR15, 0xfe, URZ ;  /* 0x000000fe0f0f7890 */ /* 0x000fc4000fffe0ff */
[----:B------:R-:W-:-:S04]  /*16f0*/  USEL UR21, UR22, 0x5, UP0 ;  /* 0x0000000516157887 */ /* 0x000fc80008000000 */
[----:B------:R-:W-:Y:S02]  /*1700*/  UIADD3 UR6, UPT, UPT, UR21, -0x1, URZ ;  /* 0xffffffff15067890 */ /* 0x000fe4000fffe0ff */
[----:B------:R-:W-:Y:S02]  /*1710*/  @UP2 UIADD3 UR6, UPT, UPT, UR21, URZ, URZ ;  /* 0x000000ff15062290 */ /* 0x000fe4000fffe0ff */
[----:B------:R-:W-:Y:S02]  /*1720*/  UIADD3 UR14, UPT, UPT, UR22, -UR21, URZ ;  /* 0x80000015160e7290 */ /* 0x000fe4000fffe0ff */
[----:B------:R-:W-:Y:S02]  /*1730*/  UIADD3 UR5, UPT, UPT, UR6, 0x1, URZ ;  /* 0x0000000106057890 */ /* 0x000fe4000fffe0ff */
[----:B--2-4-:R-:W-:-:S12]  /*1740*/  UIADD3 UR6, UPT, UPT, -UR6, URZ, URZ ;  /* 0x000000ff06067290 */ /* 0x014fd8000fffe1ff */
.L_x_42:
[----:B------:R-:W-:Y:S01]  /*1750*/  UISETP.NE.AND UP0, UPT, UR37, URZ, UPT ;  /* 0x000000ff2500728c */ /* 0x000fe2000bf05270 */
[----:B------:R-:W1:Y:S08]  /*1760*/  S2UR UR37, SR_CgaCtaId ;  /* 0x00000000002579c3 */ /* 0x000e700000008800 */
[----:B------:R-:W-:Y:S05]  /*1770*/  BRA.U UP0, `(.L_x_23) ;  /* 0x0000000100347547 */ /* 0x000fea000b800000 */
[----:B------:R-:W2:Y:S01]  /*1780*/  S2R R2, SR_CgaCtaId ;  /* 0x0000000000027919 */ /* 0x000ea20000008800 */
[----:B------:R-:W-:-:S04]  /*1790*/  MOV R3, 0x400 ;  /* 0x0000040000037802 */ /* 0x000fc80000000f00 */
[----:B--2---:R-:W-:Y:S02]  /*17a0*/  LEA R2, R2, R3, 0x18 ;  /* 0x0000000302027211 */ /* 0x004fe400078ec0ff */
[----:B------:R-:W-:-:S03]  /*17b0*/  SHF.L.U32 R3, R11, 0x1f, RZ ;  /* 0x0000001f0b037819 */ /* 0x000fc600000006ff */
[----:B------:R-:W-:-:S04]  /*17c0*/  IMAD R2, R12, 0x8, R2 ;  /* 0x000000080c027824 */ /* 0x000fc800078e0202 */
[----:B------:R-:W2:Y:S02]  /*17d0*/  SYNCS.PHASECHK.TRANS64.TRYWAIT P0, [R2+URZ+0xf0], R3 ;  /* 0x0000f003020075a7 */ /* 0x000ea400080011ff */
[----:B--2---:R-:W-:Y:S05]  /*17e0*/  @!P0 BRA `(.L_x_24) ;  /* 0x0000005400cc8947 */ /* 0x004fea0003800000 */
.L_x_121:
[----:B------:R-:W-:Y:S01]  /*17f0*/  VIADD R12, R12, 0x1 ;  /* 0x000000010c0c7836 */ /* 0x000fe20000000000 */
[----:B------:R2:W-:Y:S04]  /*1800*/  SYNCS.ARRIVE.TRANS64.A1T0 RZ, [R2+URZ+0xe0], RZ ;  /* 0x0000e0ff02ff79a7 */ /* 0x0005e800081000ff */
[----:B------:R-:W-:-:S04]  /*1810*/  ISETP.NE.AND P0, PT, R12, 0x2, PT ;  /* 0x000000020c00780c */ /* 0x000fc80003f05270 */
[----:B------:R-:W-:Y:S02]  /*1820*/  SEL R12, R12, RZ, P0 ;  /* 0x000000ff0c0c7207 */ /* 0x000fe40000000000 */
[----:B--2---:R-:W-:-:S04]  /*1830*/  SEL R2, RZ, 0x1, P0 ;  /* 0x00000001ff027807 */ /* 0x004fc80000000000 */
[----:B------:R-:W-:-:S07]  /*1840*/  LOP3.LUT R11, R11, R2, RZ, 0x3c, !PT ;  /* 0x000000020b0b7212 */ /* 0x000fce00078e3cff */
.L_x_23:
[----:B------:R-:W-:Y:S01]  /*1850*/  UMOV UR4, 0x400 ;  /* 0x0000040000047882 */ /* 0x000fe20000000000 */
[----:B------:R-:W-:Y:S01]  /*1860*/  SHF.L.U32 R2, R15, 0x1f, RZ ;  /* 0x0000001f0f027819 */ /* 0x000fe200000006ff */
[----:B-1----:R-:W-:Y:S01]  /*1870*/  ULEA UR4, UR37, UR4, 0x18 ;  /* 0x0000000425047291 */ /* 0x002fe2000f8ec0ff */
[----:B------:R-:W-:Y:S01]  /*1880*/  R2UR UR35, R16 ;  /* 0x00000000102372ca */ /* 0x000fe200000e0000 */
[----:B------:R-:W-:Y:S01]  /*1890*/  UISETP.GE.U32.AND UP0, UPT, UR15, 0xff, UPT ;  /* 0x000000ff0f00788c */ /* 0x000fe2000bf06070 */
[----:B------:R-:W-:Y:S01]  /*18a0*/  R2UR UR19, R17 ;  /* 0x00000000111372ca */ /* 0x000fe200000e0000 */
[----:B------:R-:W-:Y:S01]  /*18b0*/  ULEA UR8, UR13, UR4, 0x3 ;  /* 0x000000040d087291 */ /* 0x000fe2000f8e18ff */
[----:B------:R-:W-:-:S08]  /*18c0*/  UMOV UR23, URZ ;  /* 0x000000ff00177c82 */ /* 0x000fd00008000000 */
[----:B------:R1:W2:Y:S01]  /*18d0*/  SYNCS.PHASECHK.TRANS64.TRYWAIT P0, [UR8+0x28], R2 ;  /* 0x00002802ff0075a7 */ /* 0x0002a20008001108 */
[----:B------:R-:W-:-:S13]  /*18e0*/  R2UR UR8, R97 ;  /* 0x00000000610872ca */ /* 0x000fda00000e0000 */
[----:B------:R-:W-:Y:S01]  /*18f0*/  ULEA UR19, UR8, UR19, 0x5 ;  /* 0x0000001308137291 */ /* 0x000fe2000f8e28ff */
[----:B-1----:R-:W-:-:S05]  /*1900*/  LEA.HI R2, R96, R96, RZ, 0x1 ;  /* 0x0000006060027211 */ /* 0x002fca00078f08ff */
[----:B------:R-:W-:-:S05]  /*1910*/  IMAD.SHL.U32 R2, R2, 0x80, RZ ;  /* 0x0000008002027824 */ /* 0x000fca00078e00ff */
[----:B------:R-:W-:-:S04]  /*1920*/  LOP3.LUT R2, R2, 0xffffff00, RZ, 0xc0, !PT ;  /* 0xffffff0002027812 */ /* 0x000fc800078ec0ff */
[----:B------:R-:W-:-:S13]  /*1930*/  R2UR UR9, R2 ;  /* 0x00000000020972ca */ /* 0x000fda00000e0000 */
[----:B------:R-:W-:Y:S01]  /*1940*/  ULOP3.LUT UR35, UR9, 0x80, UR35, 0xf8, !UPT ;  /* 0x0000008009237892 */ /* 0x000fe2000f8ef823 */
[----:B------:R-:W-:Y:S11]  /*1950*/  BRA.U !UP0, `(.L_x_25) ;  /* 0x0000000108f07547 */ /* 0x000ff6000b800000 */
[----:B------:R-:W-:Y:S01]  /*1960*/  UMOV UR29, UR6 ;  /* 0x00000006001d7c82 */ /* 0x000fe20008000000 */
[----:B------:R-:W-:Y:S01]  /*1970*/  UMOV UR44, UR13 ;  /* 0x0000000d002c7c82 */ /* 0x000fe20008000000 */
[----:B------:R-:W-:-:S05]  /*1980*/  UMOV UR26, 0x40 ;  /* 0x00000040001a7882 */ /* 0x000fca0000000000 */
.L_x_31:
[----:B------:R-:W-:Y:S01]  /*1990*/  ULEA UR33, UR44, UR4, 0x3 ;  /* 0x000000042c217291 */ /* 0x000fe2000f8e18ff */
[----:B------:R-:W-:Y:S01]  /*19a0*/  @P5 MOV R3, 0x12000 ;  /* 0x0001200000035802 */ /* 0x000fe20000000f00 */
[----:B--2-4-:R-:W-:Y:S10]  /*19b0*/  @P0 BRA `(.L_x_26) ;  /* 0x00000000000c0947 */ /* 0x014ff40003800000 */
[----:B------:R-:W-:-:S04]  /*19c0*/  SHF.L.U32 R4, R15, 0x1f, RZ ;  /* 0x0000001f0f047819 */ /* 0x000fc800000006ff */
[----:B------:R-:W1:Y:S02]  /*19d0*/  SYNCS.PHASECHK.TRANS64.TRYWAIT P0, [UR33+0x28], R4 ;  /* 0x00002804ff0075a7 */ /* 0x000e640008001121 */
[----:B-1----:R-:W-:Y:S05]  /*19e0*/  @!P0 BRA `(.L_x_27) ;  /* 0x0000005400608947 */ /* 0x002fea0003800000 */
.L_x_26:
[----:B------:R2:W-:Y:S01]  /*19f0*/  @P5 SYNCS.ARRIVE.TRANS64 RZ, [UR33], R3 ;  /* 0x00000003ffff59a7 */ /* 0x0005e20008000021 */
[----:B------:R-:W-:Y:S02]  /*1a00*/  ULOP3.LUT UR8, UR7, 0x2, URZ, 0xfc, !UPT ;  /* 0x0000000207087892 */ /* 0x000fe4000f8efcff */
[----:B------:R-:W-:Y:S02]  /*1a10*/  UIADD3 UR29, UPT, UPT, UR29, 0x1, URZ ;  /* 0x000000011d1d7890 */ /* 0x000fe4000fffe0ff */
[----:B------:R-:W-:Y:S02]  /*1a20*/  UISETP.NE.AND UP0, UPT, UR8, 0x2, UPT ;  /* 0x000000020800788c */ /* 0x000fe4000bf05270 */
[----:B------:R-:W-:-:S07]  /*1a30*/  UISETP.NE.AND UP2, UPT, UR29, 0x1, UPT ;  /* 0x000000011d00788c */ /* 0x000fce000bf45270 */
[----:B------:R-:W-:Y:S05]  /*1a40*/  BRA.U UP0, `(.L_x_28) ;  /* 0x0000000100047547 */ /* 0x000fea000b800000 */
[----:B------:R-:W-:Y:S05]  /*1a50*/  BPT.TRAP 0x1 ;  /* 0x000000040000795c */ /* 0x000fea0000300000 */
.L_x_28:
[----:B------:R-:W-:Y:S04]  /*1a60*/  BSSY.RECONVERGENT B0, `(.L_x_29) ;  /* 0x0000003000007945 */ /* 0x000fe80003800200 */
[----:B------:R-:W-:Y:S05]  /*1a70*/  @!P4 BRA `(.L_x_30) ;  /* 0x000000000004c947 */ /* 0x000fea0003800000 */
[----:B------:R-:W-:Y:S05]  /*1a80*/  BPT.TRAP 0x1 ;  /* 0x000000040000795c */ /* 0x000fea0000300000 */
.L_x_30:
[----:B------:R-:W-:Y:S05]  /*1a90*/  BSYNC.RECONVERGENT B0 ;  /* 0x0000000000007941 */ /* 0x000fea0003800200 */
.L_x_29:
[----:B------:R-:W-:Y:S02]  /*1aa0*/  UIADD3 UR13, UPT, UPT, UR44, 0x1, URZ ;  /* 0x000000012c0d7890 */ /* 0x000fe4000fffe0ff */
[----:B------:R-:W-:Y:S02]  /*1ab0*/  ULEA UR24, UR44, UR4, 0xf ;  /* 0x000000042c187291 */ /* 0x000fe4000f8e78ff */
[----:B------:R-:W-:Y:S02]  /*1ac0*/  UISETP.NE.AND UP0, UPT, UR13, 0x5, UPT ;  /* 0x000000050d00788c */ /* 0x000fe4000bf05270 */
[----:B------:R-:W-:Y:S02]  /*1ad0*/  UIADD3 UR42, UP1, UPT, UR30, 0x80, URZ ;  /* 0x000000801e2a7890 */ /* 0x000fe4000ff3e0ff */
[----:B------:R-:W-:Y:S02]  /*1ae0*/  USEL UR9, URZ, 0x1, UP0 ;  /* 0x00000001ff097887 */ /* 0x000fe40008000000 */
[----:B------:R-:W-:-:S02]  /*1af0*/  USEL UR13, UR13, URZ, UP0 ;  /* 0x000000ff0d0d7287 */ /* 0x000fc40008000000 */
[----:B------:R-:W-:Y:S02]  /*1b00*/  UIADD3 UR40, UP0, UPT, UR30, 0x180, URZ ;  /* 0x000001801e287890 */ /* 0x000fe4000ff1e0ff */
[----:B------:R-:W-:Y:S01]  /*1b10*/  ULEA UR8, UR13, UR4, 0x3 ;  /* 0x000000040d087291 */ /* 0x000fe2000f8e18ff */
[----:B------:R-:W-:Y:S01]  /*1b20*/  LOP3.LUT R15, R15, UR9, RZ, 0x3c, !PT ;  /* 0x000000090f0f7c12 */ /* 0x000fe2000f8e3cff */
[----:B------:R-:W-:Y:S02]  /*1b30*/  UIADD3 UR34, UPT, UPT, UR26, -0x40, URZ ;  /* 0xffffffc01a227890 */ /* 0x000fe4000fffe0ff */
[----:B------:R-:W-:Y:S01]  /*1b40*/  ULOP3.LUT UR33, UR33, 0xfefffff8, URZ, 0xc0, !UPT ;  /* 0xfefffff821217892 */ /* 0x000fe2000f8ec0ff */
[----:B-1----:R-:W-:Y:S01]  /*1b50*/  SHF.L.U32 R2, R15, 0x1f, RZ ;  /* 0x0000001f0f027819 */ /* 0x002fe200000006ff */
[----:B------:R-:W-:Y:S02]  /*1b60*/  UIADD3.X UR43, UPT, UPT, URZ, UR31, URZ, UP1, !UPT ;  /* 0x0000001fff2b7290 */ /* 0x000fe40008ffe4ff */
[----:B------:R-:W-:Y:S01]  /*1b70*/  UIADD3 UR32, UPT, UPT, UR24, 0x4400, URZ ;  /* 0x0000440018207890 */ /* 0x000fe2000fffe0ff */
[----:B------:R1:W4:Y:S01]  /*1b80*/  SYNCS.PHASECHK.TRANS64.TRYWAIT P0, [UR8+0x28], R2 ;  /* 0x00002802ff0075a7 */ /* 0x0003220008001108 */
[----:B------:R-:W-:-:S02]  /*1b90*/  ULEA UR8, UR44, UR4, 0xc ;  /* 0x000000042c087291 */ /* 0x000fc4000f8e60ff */
[----:B------:R-:W-:Y:S02]  /*1ba0*/  UIADD3 UR24, UPT, UPT, UR24, 0x8400, URZ ;  /* 0x0000840018187890 */ /* 0x000fe4000fffe0ff */
[----:B------:R-:W-:Y:S02]  /*1bb0*/  UIADD3.X UR41, UPT, UPT, URZ, UR31, URZ, UP0, !UPT ;  /* 0x0000001fff297290 */ /* 0x000fe400087fe4ff */
[----:B------:R-:W-:Y:S02]  /*1bc0*/  UIADD3 UR16, UPT, UPT, UR8, 0x2c400, URZ ;  /* 0x0002c40008107890 */ /* 0x000fe4000fffe0ff */
[----:B------:R-:W-:Y:S01]  /*1bd0*/  UIADD3 UR8, UPT, UPT, UR8, 0x2cc00, URZ ;  /* 0x0002cc0008087890 */ /* 0x000fe2000fffe0ff */
[----:B------:R-:W-:Y:S01]  /*1be0*/  UMOV UR38, 0x0 ;  /* 0x0000000000267882 */ /* 0x000fe20000000000 */
[----:B------:R-:W-:Y:S01]  /*1bf0*/  UMOV UR39, 0x10000000 ;  /* 0x1000000000277882 */ /* 0x000fe20000000000 */
[----:B------:R-:W-:Y:S01]  /*1c00*/  UMOV UR27, UR35 ;  /* 0x00000023001b7c82 */ /* 0x000fe20008000000 */
[----:B------:R-:W-:Y:S01]  /*1c10*/  UMOV UR28, UR36 ;  /* 0x00000024001c7c82 */ /* 0x000fe20008000000 */
[----:B------:R-:W-:Y:S01]  /*1c20*/  UMOV UR25, UR33 ;  /* 0x0000002100197c82 */ /* 0x000fe20008000000 */
[----:B------:R-:W-:Y:S01]  /*1c30*/  UMOV UR20, UR36 ;  /* 0x0000002400147c82 */ /* 0x000fe20008000000 */
[----:B------:R-:W-:Y:S01]  /*1c40*/  UMOV UR17, UR33 ;  /* 0x0000002100117c82 */ /* 0x000fe20008000000 */
[----:B------:R-:W-:Y:S01]  /*1c50*/  UMOV UR18, UR34 ;  /* 0x0000002200127c82 */ /* 0x000fe20008000000 */
[----:B------:R-:W-:Y:S01]  /*1c60*/  UTMALDG.3D.2CTA [UR32], [UR42], desc[UR38] ;  /* 0x000026202a0075b4 */ /* 0x000fe20008211000 */
[----:B------:R-:W-:Y:S01]  /*1c70*/  UMOV UR10, UR26 ;  /* 0x0000001a000a7c82 */ /* 0x000fe20008000000 */
[----:B------:R-:W-:Y:S01]  /*1c80*/  UMOV UR11, UR19 ;  /* 0x00000013000b7c82 */ /* 0x000fe20008000000 */
[----:B------:R-:W-:Y:S01]  /*1c90*/  UMOV UR12, UR36 ;  /* 0x00000024000c7c82 */ /* 0x000fe20008000000 */
[----:B------:R-:W-:Y:S01]  /*1ca0*/  UMOV UR9, UR33 ;  /* 0x0000002100097c82 */ /* 0x000fe20008000000 */
[----:B------:R-:W-:Y:S01]  /*1cb0*/  UMOV UR23, UR5 ;  /* 0x0000000500177c82 */ /* 0x000fe20008000000 */
[----:B------:R-:W-:Y:S01]  /*1cc0*/  UMOV UR44, UR13 ;  /* 0x0000000d002c7c82 */ /* 0x000fe20008000000 */
[----:B------:R2:W-:Y:S01]  /*1cd0*/  UTMALDG.3D.2CTA [UR24], [UR42], desc[UR38] ;  /* 0x000026182a0075b4 */ /* 0x0005e20008211000 */
[----:B------:R1:W-:Y:S01]  /*1ce0*/  UTMALDG.3D.2CTA [UR16], [UR40], desc[UR38] ;  /* 0x00002610280075b4 */ /* 0x0003e20008211000 */
[----:B------:R1:W-:Y:S01]  /*1cf0*/  UTMALDG.3D.2CTA [UR8], [UR40], desc[UR38] ;  /* 0x00002608280075b4 */ /* 0x0003e20008211000 */
[----:B--2---:R-:W-:Y:S01]  /*1d00*/  UIADD3 UR26, UPT, UPT, UR26, 0x80, URZ ;  /* 0x000000801a1a7890 */ /* 0x004fe2000fffe0ff */
[----:B-1----:R-:W-:Y:S11]  /*1d10*/  BRA.U UP2, `(.L_x_31) ;  /* 0xfffffffd021c7547 */ /* 0x002ff6000b83ffff */
.L_x_25:
[----:B------:R-:W-:Y:S01]  /*1d20*/  ULEA UR8, UR13, UR4, 0x3 ;  /* 0x000000040d087291 */ /* 0x000fe2000f8e18ff */
[----:B------:R-:W-:Y:S01]  /*1d30*/  SHF.L.U32 R2, R15, 0x1f, RZ ;  /* 0x0000001f0f027819 */ /* 0x000fe200000006ff */
[----:B------:R-:W-:Y:S01]  /*1d40*/  @!P1 SYNCS.ARRIVE.TRANS64.A1T0 RZ, [UR4+0x78], RZ ;  /* 0x000078ffffff99a7 */ /* 0x000fe20008100004 */
[----:B------:R-:W-:-:S06]  /*1d50*/  UISETP.GT.AND UP0, UPT, UR22, UR21, UPT ;  /* 0x000000151600728c */ /* 0x000fcc000bf04270 */
[----:B--2-4-:R1:W2:Y:S03]  /*1d60*/  SYNCS.PHASECHK.TRANS64.TRYWAIT P0, [UR8+0x28], R2 ;  /* 0x00002802ff0075a7 */ /* 0x0142a60008001108 */
[----:B------:R-:W-:Y:S05]  /*1d70*/  BRA.U !UP0, `(.L_x_32) ;  /* 0x0000000108e87547 */ /* 0x000fea000b800000 */
[----:B------:R-:W-:Y:S01]  /*1d80*/  UIADD3 UR29, UPT, UPT, UR14, UR23, URZ ;  /* 0x000000170e1d7290 */ /* 0x000fe2000fffe0ff */
[----:B------:R-:W-:-:S11]  /*1d90*/  UMOV UR44, UR13 ;  /* 0x0000000d002c7c82 */ /* 0x000fd60008000000 */
.L_x_38:
[----:B------:R-:W-:Y:S01]  /*1da0*/  ULEA UR33, UR44, UR4, 0x3 ;  /* 0x000000042c217291 */ /* 0x000fe2000f8e18ff */
[----:B--2---:R-:W-:Y:S01]  /*1db0*/  @P5 MOV R3, 0x12000 ;  /* 0x0001200000035802 */ /* 0x004fe20000000f00 */
[----:B-12---:R-:W-:Y:S10]  /*1dc0*/  @P0 BRA `(.L_x_33) ;  /* 0x00000000000c0947 */ /* 0x006ff40003800000 */
[----:B------:R-:W-:-:S04]  /*1dd0*/  SHF.L.U32 R4, R15, 0x1f, RZ ;  /* 0x0000001f0f047819 */ /* 0x000fc800000006ff */
[----:B------:R-:W2:Y:S02]  /*1de0*/  SYNCS.PHASECHK.TRANS64.TRYWAIT P0, [UR33+0x28], R4 ;  /* 0x00002804ff0075a7 */ /* 0x000ea40008001121 */
[----:B--2---:R-:W-:Y:S05]  /*1df0*/  @!P0 BRA `(.L_x_34) ;  /* 0x0000005000748947 */ /* 0x004fea0003800000 */
.L_x_33:
[----:B------:R2:W-:Y:S01]  /*1e00*/  @P5 SYNCS.ARRIVE.TRANS64 RZ, [UR33], R3 ;  /* 0x00000003ffff59a7 */ /* 0x0005e20008000021 */
[----:B------:R-:W-:-:S04]  /*1e10*/  ULOP3.LUT UR8, UR7, 0x2, URZ, 0xfc, !UPT ;  /* 0x0000000207087892 */ /* 0x000fc8000f8efcff */
[----:B------:R-:W-:-:S09]  /*1e20*/  UISETP.NE.AND UP0, UPT, UR8, 0x2, UPT ;  /* 0x000000020800788c */ /* 0x000fd2000bf05270 */
[----:B------:R-:W-:Y:S05]  /*1e30*/  BRA.U UP0, `(.L_x_35) ;  /* 0x0000000100047547 */ /* 0x000fea000b800000 */
[----:B------:R-:W-:Y:S05]  /*1e40*/  BPT.TRAP 0x1 ;  /* 0x000000040000795c */ /* 0x000fea0000300000 */
.L_x_35:
[----:B------:R-:W-:Y:S04]  /*1e50*/  BSSY.RECONVERGENT B0, `(.L_x_36) ;  /* 0x0000003000007945 */ /* 0x000fe80003800200 */
[----:B------:R-:W-:Y:S05]  /*1e60*/  @!P4 BRA `(.L_x_37) ;  /* 0x000000000004c947 */ /* 0x000fea0003800000 */
[----:B------:R-:W-:Y:S05]  /*1e70*/  BPT.TRAP 0x1 ;  /* 0x000000040000795c */ /* 0x000fea0000300000 */
.L_x_37:
[----:B------:R-:W-:Y:S05]  /*1e80*/  BSYNC.RECONVERGENT B0 ;  /* 0x0000000000007941 */ /* 0x000fea0003800200 */
.L_x_36:
[----:B------:R-:W-:Y:S02]  /*1e90*/  UIADD3 UR13, UPT, UPT, UR44, 0x1, URZ ;  /* 0x000000012c0d7890 */ /* 0x000fe4000fffe0ff */
[----:B------:R-:W-:Y:S02]  /*1ea0*/  ULEA UR24, UR44, UR4, 0xf ;  /* 0x000000042c187291 */ /* 0x000fe4000f8e78ff */
[----:B------:R-:W-:Y:S02]  /*1eb0*/  UISETP.NE.AND UP0, UPT, UR13, 0x5, UPT ;  /* 0x000000050d00788c */ /* 0x000fe4000bf05270 */
[----:B------:R-:W-:Y:S02]  /*1ec0*/  UIADD3 UR42, UP1, UPT, UR30, 0x80, URZ ;  /* 0x000000801e2a7890 */ /* 0x000fe4000ff3e0ff */
[----:B------:R-:W-:Y:S02]  /*1ed0*/  USEL UR9, URZ, 0x1, UP0 ;  /* 0x00000001ff097887 */ /* 0x000fe40008000000 */
[----:B------:R-:W-:-:S02]  /*1ee0*/  USEL UR13, UR13, URZ, UP0 ;  /* 0x000000ff0d0d7287 */ /* 0x000fc40008000000 */
[----:B------:R-:W-:Y:S02]  /*1ef0*/  USHF.L.U32 UR34, UR23, 0x7, URZ ;  /* 0x0000000717227899 */ /* 0x000fe400080006ff */
[----:B------:R-:W-:Y:S01]  /*1f00*/  ULEA UR8, UR13, UR4, 0x3 ;  /* 0x000000040d087291 */ /* 0x000fe2000f8e18ff */
[----:B------:R-:W-:Y:S01]  /*1f10*/  LOP3.LUT R15, R15, UR9, RZ, 0x3c, !PT ;  /* 0x000000090f0f7c12 */ /* 0x000fe2000f8e3cff */
[----:B------:R-:W-:Y:S02]  /*1f20*/  UIADD3 UR40, UP0, UPT, UR30, 0x180, URZ ;  /* 0x000001801e287890 */ /* 0x000fe4000ff1e0ff */
[----:B------:R-:W-:Y:S01]  /*1f30*/  ULOP3.LUT UR33, UR33, 0xfefffff8, URZ, 0xc0, !UPT ;  /* 0xfefffff821217892 */ /* 0x000fe2000f8ec0ff */
[----:B-1----:R-:W-:Y:S01]  /*1f40*/  SHF.L.U32 R2, R15, 0x1f, RZ ;  /* 0x0000001f0f027819 */ /* 0x002fe200000006ff */
[----:B------:R-:W-:Y:S02]  /*1f50*/  UIADD3.X UR43, UPT, UPT, URZ, UR31, URZ, UP1, !UPT ;  /* 0x0000001fff2b7290 */ /* 0x000fe40008ffe4ff */
[----:B------:R-:W-:Y:S01]  /*1f60*/  UIADD3 UR32, UPT, UPT, UR24, 0x4400, URZ ;  /* 0x0000440018207890 */ /* 0x000fe2000fffe0ff */
[----:B------:R4:W1:Y:S01]  /*1f70*/  SYNCS.PHASECHK.TRANS64.TRYWAIT P0, [UR8+0x28], R2 ;  /* 0x00002802ff0075a7 */ /* 0x0008620008001108 */
[----:B------:R-:W-:-:S02]  /*1f80*/  ULEA UR8, UR44, UR4, 0xc ;  /* 0x000000042c087291 */ /* 0x000fc4000f8e60ff */
[----:B------:R-:W-:Y:S02]  /*1f90*/  UIADD3 UR26, UPT, UPT, UR34, 0x40, URZ ;  /* 0x00000040221a7890 */ /* 0x000fe4000fffe0ff */
        /* <DEDUP_REMOVED lines=12> */
[----:B------:R4:W-:Y:S01]  /*2060*/  UTMALDG.3D.2CTA [UR32], [UR42], desc[UR38] ;  /* 0x000026202a0075b4 */ /* 0x0009e20008211000 */
[----:B------:R-:W-:Y:S01]  /*2070*/  UMOV UR11, UR19 ;  /* 0x00000013000b7c82 */ /* 0x000fe20008000000 */
[----:B------:R-:W-:Y:S01]  /*2080*/  UMOV UR12, UR36 ;  /* 0x00000024000c7c82 */ /* 0x000fe20008000000 */
[----:B------:R-:W-:Y:S01]  /*2090*/  UMOV UR9, UR33 ;  /* 0x0000002100097c82 */ /* 0x000fe20008000000 */
[----:B------:R-:W-:Y:S01]  /*20a0*/  UMOV UR10, UR26 ;  /* 0x0000001a000a7c82 */ /* 0x000fe20008000000 */
[----:B------:R-:W-:Y:S01]  /*20b0*/  UIADD3 UR23, UPT, UPT, UR23, 0x1, URZ ;  /* 0x0000000117177890 */ /* 0x000fe2000fffe0ff */
[----:B------:R-:W-:Y:S01]  /*20c0*/  UMOV UR44, UR13 ;  /* 0x0000000d002c7c82 */ /* 0x000fe20008000000 */
[----:B------:R4:W-:Y:S02]  /*20d0*/  UTMALDG.3D.2CTA [UR24], [UR42], desc[UR38] ;  /* 0x000026182a0075b4 */ /* 0x0009e40008211000 */
[----:B------:R-:W-:Y:S01]  /*20e0*/  UISETP.NE.AND UP0, UPT, UR23, UR29, UPT ;  /* 0x0000001d1700728c */ /* 0x000fe2000bf05270 */
[----:B------:R4:W-:Y:S01]  /*20f0*/  UTMALDG.3D.2CTA [UR16], [UR40], desc[UR38] ;  /* 0x00002610280075b4 */ /* 0x0009e20008211000 */
[----:B------:R4:W-:Y:S07]  /*2100*/  UTMALDG.3D.2CTA [UR8], [UR40], desc[UR38] ;  /* 0x00002608280075b4 */ /* 0x0009ee0008211000 */
[----:B----4-:R-:W-:Y:S05]  /*2110*/  BRA.U UP0, `(.L_x_38) ;  /* 0xfffffffd00207547 */ /* 0x010fea000b83ffff */
.L_x_32:
[C---:B-1----:R-:W-:Y:S01]  /*2120*/  LEA R2, R14.reuse, UR4, 0x3 ;  /* 0x000000040e027c11 */ /* 0x042fe2000f8e18ff */
[----:B------:R-:W-:Y:S01]  /*2130*/  NOP ;  /* 0x0000000000007918 */ /* 0x000fe20000000000 */
[----:B--2---:R-:W-:Y:S02]  /*2140*/  SHF.L.U32 R3, R13, 0x1f, RZ ;  /* 0x0000001f0d037819 */ /* 0x004fe400000006ff */
[----:B------:R-:W-:Y:S02]  /*2150*/  LEA R4, R14, UR4, 0x4 ;  /* 0x000000040e047c11 */ /* 0x000fe4000f8e20ff */
[----:B------:R-:W1:Y:S02]  /*2160*/  SYNCS.PHASECHK.TRANS64.TRYWAIT P0, [R2+URZ+0x80], R3 ;  /* 0x00008003020075a7 */ /* 0x000e6400080011ff */
[----:B-1----:R-:W-:Y:S05]  /*2170*/  @!P0 BRA `(.L_x_39) ;  /* 0x0000004c00ac8947 */ /* 0x002fea0003800000 */
.L_x_124:
[----:B------:R-:W2:Y:S01]  /*2180*/  LDS.128 R4, [R4+0x110] ;  /* 0x0001100004047984 */ /* 0x000ea20000000c00 */
[----:B------:R-:W-:Y:S01]  /*2190*/  ISETP.GE.AND P0, PT, R40, 0x1, PT ;  /* 0x000000012800780c */ /* 0x000fe20003f06270 */
[----:B-1----:R-:W-:Y:S01]  /*21a0*/  VIADD R2, R2, 0x90 ;  /* 0x0000009002027836 */ /* 0x002fe20000000000 */
[----:B------:R-:W-:Y:S01]  /*21b0*/  @!PT LDS RZ, [RZ] ;  /* 0x00000000fffff984 */ /* 0x000fe20000000800 */
[----:B------:R-:W-:Y:S01]  /*21c0*/  @!PT LDS RZ, [RZ] ;  /* 0x00000000fffff984 */ /* 0x000fe20000000800 */
[----:B------:R-:W-:Y:S01]  /*21d0*/  @!PT LDS RZ, [RZ] ;  /* 0x00000000fffff984 */ /* 0x000fe20000000800 */
[----:B------:R-:W-:Y:S01]  /*21e0*/  @!PT LDS RZ, [RZ] ;  /* 0x00000000fffff984 */ /* 0x000fe20000000800 */
[----:B------:R1:W-:Y:S06]  /*21f0*/  MEMBAR.ALL.CTA ;  /* 0x0000000000007992 */ /* 0x0003ec0000008000 */
[----:B-1----:R-:W1:Y:S01]  /*2200*/  FENCE.VIEW.ASYNC.S ;  /* 0x00000000000073c6 */ /* 0x002e620000000000 */
[----:B------:R-:W-:-:S04]  /*2210*/  PRMT R2, RZ, 0x654, R2 ;  /* 0x00000654ff027816 */ /* 0x000fc80000000002 */
[----:B-1----:R1:W-:Y:S01]  /*2220*/  SYNCS.ARRIVE.TRANS64.RED.A1T0 RZ, [R2+URZ], RZ ;  /* 0x000000ff02ff79a7 */ /* 0x0023e200081004ff */
[----:B--2---:R-:W-:-:S13]  /*2230*/  LOP3.LUT P2, RZ, R6, 0x1, RZ, 0xc0, !PT ;  /* 0x0000000106ff7812 */ /* 0x004fda000784c0ff */
[----:B------:R-:W-:Y:S01]  /*2240*/  @P2 SHF.R.U32.HI R3, RZ, 0x10, R5 ;  /* 0x00000010ff032819 */ /* 0x000fe20000011605 */
[----:B------:R-:W-:Y:S01]  /*2250*/  VOTEU.ANY UP0, P2 ;  /* 0x0000000000ff7886 */ /* 0x000fe20001000100 */
[----:B------:R-:W-:Y:S02]  /*2260*/  @P2 MOV R10, R4 ;  /* 0x00000004000a2202 */ /* 0x000fe40000000f00 */
[----:B------:R-:W-:Y:S02]  /*2270*/  @P2 R2UR.BROADCAST UR8, R3 ;  /* 0x00000000030822ca */ /* 0x000fe400008e0000 */
[----:B------:R-:W-:-:S11]  /*2280*/  @P2 LOP3.LUT R9, R5, 0xffff, RZ, 0xc0, !PT ;  /* 0x0000ffff05092812 */ /* 0x000fd600078ec0ff */
[----:B------:R-:W-:Y:S01]  /*2290*/  @UP0 UMOV UR36, UR8 ;  /* 0x0000000800240c82 */ /* 0x000fe20008000000 */
[----:B-1----:R-:W-:Y:S05]  /*22a0*/  @!P0 BRA `(.L_x_40) ;  /* 0x0000000000b88947 */ /* 0x002fea0003800000 */
[----:B------:R-:W3:Y:S01]  /*22b0*/  LDC.64 R4, c[0x0][0xb18] ;  /* 0x0002c600ff047b82 */ /* 0x000ee20000000a00 */
[----:B------:R-:W-:-:S07]  /*22c0*/  ISETP.NE.AND P3, PT, R40, 0x1, PT ;  /* 0x000000012800780c */ /* 0x000fce0003f65270 */
[----:B------:R-:W1:Y:S08]  /*22d0*/  LDC.64 R6, c[0x0][0xb10] ;  /* 0x0002c400ff067b82 */ /* 0x000e700000000a00 */
[----:B------:R-:W2:Y:S08]  /*22e0*/  LDC R18, c[0x0][0xb20] ;  /* 0x0002c800ff127b82 */ /* 0x000eb00000000800 */
[----:B------:R-:W4:Y:S01]  /*22f0*/  LDC R19, c[0x0][0xb0c] ;  /* 0x0002c300ff137b82 */ /* 0x000f220000000800 */
[----:B---3--:R-:W-:Y:S01]  /*2300*/  IMAD.HI.U32 R21, R0, R5, RZ ;  /* 0x0000000500157227 */ /* 0x008fe200078e00ff */
[----:B------:R-:W-:-:S03]  /*2310*/  ISETP.NE.AND P0, PT, R4, 0x1, PT ;  /* 0x000000010400780c */ /* 0x000fc60003f05270 */
[----:B------:R-:W-:-:S03]  /*2320*/  IMAD.HI.U32 R5, R9, R5, RZ ;  /* 0x0000000509057227 */ /* 0x000fc600078e00ff */
[----:B------:R-:W3:Y:S01]  /*2330*/  LDC.64 R2, c[0x0][0xb28] ;  /* 0x0002ca00ff027b82 */ /* 0x000ee20000000a00 */
[----:B-1----:R-:W-:-:S04]  /*2340*/  IMAD.HI.U32 R22, R8, R6, RZ ;  /* 0x0000000608167227 */ /* 0x002fc800078e00ff */
[----:B------:R-:W-:Y:S01]  /*2350*/  IMAD.HI.U32 R23, R10, R6, RZ ;  /* 0x000000060a177227 */ /* 0x000fe200078e00ff */
[----:B------:R-:W-:Y:S02]  /*2360*/  SHF.R.U32.HI R22, RZ, R7, R22 ;  /* 0x00000007ff167219 */ /* 0x000fe40000011616 */
[-C--:B--2---:R-:W-:Y:S02]  /*2370*/  SHF.R.U32.HI R21, RZ, R18.reuse, R21 ;  /* 0x00000012ff157219 */ /* 0x084fe40000011615 */
[----:B------:R-:W-:Y:S02]  /*2380*/  SHF.R.U32.HI R5, RZ, R18, R5 ;  /* 0x00000012ff057219 */ /* 0x000fe40000011605 */
[----:B------:R-:W-:Y:S02]  /*2390*/  SEL R21, R0, R21, !P0 ;  /* 0x0000001500157207 */ /* 0x000fe40004000000 */
[----:B------:R-:W-:Y:S02]  /*23a0*/  SHF.R.U32.HI R23, RZ, R7, R23 ;  /* 0x00000007ff177219 */ /* 0x000fe40000011617 */
[----:B----4-:R-:W-:-:S02]  /*23b0*/  ISETP.NE.AND P1, PT, R19, 0x1, PT ;  /* 0x000000011300780c */ /* 0x010fc40003f25270 */
[----:B------:R-:W-:Y:S02]  /*23c0*/  SEL R5, R9, R5, !P0 ;  /* 0x0000000509057207 */ /* 0x000fe40004000000 */
[----:B------:R-:W-:Y:S02]  /*23d0*/  SEL R22, R8, R22, !P1 ;  /* 0x0000001608167207 */ /* 0x000fe40004800000 */
[----:B------:R-:W-:Y:S01]  /*23e0*/  SEL R23, R10, R23, !P1 ;  /* 0x000000170a177207 */ /* 0x000fe20004800000 */
[----:B---3--:R-:W-:-:S04]  /*23f0*/  IMAD.HI.U32 R20, R21, R2, RZ ;  /* 0x0000000215147227 */ /* 0x008fc800078e00ff */
        /* <DEDUP_REMOVED lines=10> */
[----:B------:R-:W-:-:S04]  /*24a0*/  @!P0 IMAD.HI.U32 R7, R23, R2, RZ ;  /* 0x0000000217078227 */ /* 0x000fc800078e00ff */
[----:B------:R-:W-:Y:S01]  /*24b0*/  IMAD.MOV R2, RZ, RZ, -R6 ;  /* 0x000000ffff027224 */ /* 0x000fe200078e0a06 */
[----:B------:R-:W-:Y:S02]  /*24c0*/  @!P0 SHF.R.U32.HI R3, RZ, R3, R7 ;  /* 0x00000003ff038219 */ /* 0x000fe40000011607 */
[----:B------:R-:W-:Y:S01]  /*24d0*/  IADD3 R7, PT, PT, -R5, RZ, RZ ;  /* 0x000000ff05077210 */ /* 0x000fe20007ffe1ff */
[----:B------:R-:W-:Y:S01]  /*24e0*/  IMAD R2, R40, R2, R5 ;  /* 0x0000000228027224 */ /* 0x000fe200078e0205 */
        /* <DEDUP_REMOVED lines=10> */
.L_x_40:
[----:B------:R-:W1:Y:S02]  /*2590*/  LDCU UR8, c[0x0][0xb30] ;  /* 0x00016600ff0877ac */ /* 0x000e640008000800 */
[----:B-1----:R-:W-:-:S09]  /*25a0*/  UISETP.NE.AND UP0, UPT, UR8, 0x1, UPT ;  /* 0x000000010800788c */ /* 0x002fd2000bf05270 */
[----:B------:R-:W-:Y:S05]  /*25b0*/  BRA.U UP0, `(.L_x_41) ;  /* 0x0000000100407547 */ /* 0x000fea000b800000 */
[----:B------:R-:W1:Y:S08]  /*25c0*/  LDC.64 R4, c[0x0][0xb10] ;  /* 0x0002c400ff047b82 */ /* 0x000e700000000a00 */
[----:B------:R-:W2:Y:S08]  /*25d0*/  LDC.64 R2, c[0x0][0xb18] ;  /* 0x0002c600ff027b82 */ /* 0x000eb00000000a00 */
[----:B------:R-:W4:Y:S08]  /*25e0*/  LDC R6, c[0x0][0xb20] ;  /* 0x0002c800ff067b82 */ /* 0x000f300000000800 */
[----:B------:R-:W3:Y:S01]  /*25f0*/  LDC R7, c[0x0][0xb0c] ;  /* 0x0002c300ff077b82 */ /* 0x000ee20000000800 */
[----:B-1----:R-:W-:-:S05]  /*2600*/  IMAD.HI.U32 R4, R10, R4, RZ ;  /* 0x000000040a047227 */ /* 0x002fca00078e00ff */
[----:B------:R-:W-:Y:S01]  /*2610*/  SHF.R.U32.HI R4, RZ, R5, R4 ;  /* 0x00000005ff047219 */ /* 0x000fe20000011604 */
[----:B--2---:R-:W-:Y:S01]  /*2620*/  IMAD.HI.U32 R3, R9, R3, RZ ;  /* 0x0000000309037227 */ /* 0x004fe200078e00ff */
[----:B------:R-:W-:-:S04]  /*2630*/  ISETP.NE.AND P0, PT, R2, 0x1, PT ;  /* 0x000000010200780c */ /* 0x000fc80003f05270 */
[----:B----4-:R-:W-:-:S04]  /*2640*/  SHF.R.U32.HI R3, RZ, R6, R3 ;  /* 0x00000006ff037219 */ /* 0x010fc80000011603 */
[----:B------:R-:W-:Y:S02]  /*2650*/  SEL R3, R9, R3, !P0 ;  /* 0x0000000309037207 */ /* 0x000fe40004000000 */
[----:B---3--:R-:W-:-:S04]  /*2660*/  ISETP.NE.AND P1, PT, R7, 0x1, PT ;  /* 0x000000010700780c */ /* 0x008fc80003f25270 */
[----:B------:R-:W-:-:S05]  /*2670*/  SEL R4, R10, R4, !P1 ;  /* 0x000000040a047207 */ /* 0x000fca0004800000 */
[----:B------:R-:W-:Y:S02]  /*2680*/  IMAD.IADD R5, R3, 0x1, -R4 ;  /* 0x0000000103057824 */ /* 0x000fe400078e0a04 */
[----:B------:R-:W-:Y:S02]  /*2690*/  IMAD.IADD R3, R4, 0x1, -R3 ;  /* 0x0000000104037824 */ /* 0x000fe400078e0a03 */
[----:B------:R-:W-:Y:S02]  /*26a0*/  IMAD R10, R5, R7, R10 ;  /* 0x00000007050a7224 */ /* 0x000fe400078e020a */
[----:B------:R-:W-:-:S07]  /*26b0*/  IMAD R9, R3, R2, R9 ;  /* 0x0000000203097224 */ /* 0x000fce00078e0209 */
.L_x_41:
[----:B------:R-:W-:Y:S01]  /*26c0*/  VIADD R14, R14, 0x1 ;  /* 0x000000010e0e7836 */ /* 0x000fe20000000000 */
[----:B------:R-:W-:Y:S01]  /*26d0*/  PLOP3.LUT P1, PT, PT, PT, PT, 0x80, 0x8 ;  /* 0x000000000008781c */ /* 0x000fe20003f2f070 */
[----:B------:R-:W-:Y:S02]  /*26e0*/  IMAD.IADD R96, R10, 0x1, R95 ;  /* 0x000000010a607824 */ /* 0x000fe400078e025f */
[----:B------:R-:W-:Y:S01]  /*26f0*/  IMAD.IADD R97, R9, 0x1, R94 ;  /* 0x0000000109617824 */ /* 0x000fe200078e025e */
[----:B------:R-:W-:-:S04]  /*2700*/  ISETP.NE.AND P0, PT, R14, 0x2, PT ;  /* 0x000000020e00780c */ /* 0x000fc80003f05270 */
[----:B------:R-:W-:Y:S02]  /*2710*/  SEL R2, RZ, 0x1, P0 ;  /* 0x00000001ff027807 */ /* 0x000fe40000000000 */
[----:B------:R-:W-:Y:S02]  /*2720*/  SEL R14, R14, RZ, P0 ;  /* 0x000000ff0e0e7207 */ /* 0x000fe40000000000 */
[----:B------:R-:W-:Y:S01]  /*2730*/  LOP3.LUT R13, R13, R2, RZ, 0x3c, !PT ;  /* 0x000000020d0d7212 */ /* 0x000fe200078e3cff */
[----:B------:R-:W-:Y:S06]  /*2740*/  @P2 BRA `(.L_x_42) ;  /* 0xfffffff000002947 */ /* 0x000fec000383ffff */
[----:B------:R-:W-:Y:S01]  /*2750*/  UIADD3 UR4, UPT, UPT, UR4, 0x28, URZ ;  /* 0x0000002804047890 */ /* 0x000fe2000fffe0ff */
[----:B------:R-:W-:-:S03]  /*2760*/  SHF.L.U32 R2, R15, 0x1f, RZ ;  /* 0x0000001f0f027819 */ /* 0x000fc600000006ff */
[----:B------:R-:W-:-:S09]  /*2770*/  ULEA UR5, UR13, UR4, 0x3 ;  /* 0x000000040d057291 */ /* 0x000fd2000f8e18ff */
[----:B------:R-:W1:Y:S02]  /*2780*/  SYNCS.PHASECHK.TRANS64.TRYWAIT P0, [UR5], R2 ;  /* 0x00000002ff0075a7 */ /* 0x000e640008001105 */
[----:B-1----:R-:W-:Y:S05]  /*2790*/  @!P0 BRA `(.L_x_43) ;  /* 0x0000004800388947 */ /* 0x002fea0003800000 */
.L_x_126:
[----:B------:R-:W-:-:S04]  /*27a0*/  UIADD3 UR6, UPT, UPT, UR13, 0x1, URZ ;  /* 0x000000010d067890 */ /* 0x000fc8000fffe0ff */
[----:B------:R-:W-:-:S04]  /*27b0*/  UISETP.NE.AND UP0, UPT, UR6, 0x5, UPT ;  /* 0x000000050600788c */ /* 0x000fc8000bf05270 */
[----:B------:R-:W-:Y:S02]  /*27c0*/  USEL UR7, URZ, 0x1, UP0 ;  /* 0x00000001ff077887 */ /* 0x000fe40008000000 */
[----:B------:R-:W-:-:S04]  /*27d0*/  USEL UR6, UR6, URZ, UP0 ;  /* 0x000000ff06067287 */ /* 0x000fc80008000000 */
[----:B------:R-:W-:Y:S01]  /*27e0*/  ULEA UR5, UR6, UR4, 0x3 ;  /* 0x0000000406057291 */ /* 0x000fe2000f8e18ff */
[----:B-1----:R-:W-:-:S04]  /*27f0*/  LOP3.LUT R2, R15, UR7, RZ, 0x3c, !PT ;  /* 0x000000070f027c12 */ /* 0x002fc8000f8e3cff */
[----:B------:R-:W-:-:S04]  /*2800*/  SHF.L.U32 R3, R2, 0x1f, RZ ;  /* 0x0000001f02037819 */ /* 0x000fc800000006ff */
[----:B------:R-:W1:Y:S02]  /*2810*/  SYNCS.PHASECHK.TRANS64.TRYWAIT P0, [UR5], R3 ;  /* 0x00000003ff0075a7 */ /* 0x000e640008001105 */
[----:B-1----:R-:W-:Y:S05]  /*2820*/  @!P0 BRA `(.L_x_44) ;  /* 0x00000048002c8947 */ /* 0x002fea0003800000 */
.L_x_128:
[----:B------:R-:W-:-:S04]  /*2830*/  UIADD3 UR6, UPT, UPT, UR6, 0x1, URZ ;  /* 0x0000000106067890 */ /* 0x000fc8000fffe0ff */
[----:B------:R-:W-:-:S04]  /*2840*/  UISETP.NE.AND UP0, UPT, UR6, 0x5, UPT ;  /* 0x000000050600788c */ /* 0x000fc8000bf05270 */
[----:B------:R-:W-:Y:S02]  /*2850*/  USEL UR7, URZ, 0x1, UP0 ;  /* 0x00000001ff077887 */ /* 0x000fe40008000000 */
[----:B------:R-:W-:-:S04]  /*2860*/  USEL UR6, UR6, URZ, UP0 ;  /* 0x000000ff06067287 */ /* 0x000fc80008000000 */
[----:B------:R-:W-:Y:S01]  /*2870*/  ULEA UR5, UR6, UR4, 0x3 ;  /* 0x0000000406057291 */ /* 0x000fe2000f8e18ff */
[----:B------:R-:W-:-:S04]  /*2880*/  LOP3.LUT R2, R2, UR7, RZ, 0x3c, !PT ;  /* 0x0000000702027c12 */ /* 0x000fc8000f8e3cff */
[----:B-1----:R-:W-:-:S04]  /*2890*/  SHF.L.U32 R3, R2, 0x1f, RZ ;  /* 0x0000001f02037819 */ /* 0x002fc800000006ff */
[----:B------:R-:W1:Y:S02]  /*28a0*/  SYNCS.PHASECHK.TRANS64.TRYWAIT P0, [UR5], R3 ;  /* 0x00000003ff0075a7 */ /* 0x000e640008001105 */
[----:B-1----:R-:W-:Y:S05]  /*28b0*/  @!P0 BRA `(.L_x_45) ;  /* 0x0000004800208947 */ /* 0x002fea0003800000 */
.L_x_130:
        /* <DEDUP_REMOVED lines=9> */
.L_x_132:
[----:B------:R-:W-:-:S04]  /*2950*/  UIADD3 UR6, UPT, UPT, UR6, 0x1, URZ ;  /* 0x0000000106067890 */ /* 0x000fc8000fffe0ff */
[----:B------:R-:W-:-:S04]  /*2960*/  UISETP.NE.AND UP0, UPT, UR6, 0x5, UPT ;  /* 0x000000050600788c */ /* 0x000fc8000bf05270 */
[----:B------:R-:W-:Y:S02]  /*2970*/  USEL UR5, URZ, 0x1, UP0 ;  /* 0x00000001ff057887 */ /* 0x000fe40008000000 */
[----:B------:R-:W-:-:S04]  /*2980*/  USEL UR6, UR6, URZ, UP0 ;  /* 0x000000ff06067287 */ /* 0x000fc80008000000 */
[----:B------:R-:W-:Y:S01]  /*2990*/  ULEA UR6, UR6, UR4, 0x3 ;  /* 0x0000000406067291 */ /* 0x000fe2000f8e18ff */
[----:B------:R-:W-:-:S04]  /*29a0*/  LOP3.LUT R2, R2, UR5, RZ, 0x3c, !PT ;  /* 0x0000000502027c12 */ /* 0x000fc8000f8e3cff */
[----:B------:R-:W-:Y:S01]  /*29b0*/  SHF.L.U32 R2, R2, 0x1f, RZ ;  /* 0x0000001f02027819 */ /* 0x000fe200000006ff */
[----:B-1-3--:R-:W-:-:S07]  /*29c0*/  IMAD.U32 R0, RZ, RZ, UR6 ;  /* 0x00000006ff007e24 */ /* 0x00afce000f8e00ff */
.L_x_47:
[----:B-1----:R1:W2:Y:S02]  /*29d0*/  SYNCS.PHASECHK.TRANS64.TRYWAIT P0, [R0+URZ], R2 ;  /* 0x00000002000075a7 */ /* 0x0022a400080011ff */
[----:B--2---:R-:W-:Y:S05]  /*29e0*/  @!P0 NANOSLEEP.SYNCS 0x989680 ;  /* 0x009896800000895d */ /* 0x004fea0003900000 */
[----:B------:R-:W2:Y:S02]  /*29f0*/  @!P0 SYNCS.PHASECHK.TRANS64 P0, [R0+URZ], R2 ;  /* 0x00000002000085a7 */ /* 0x000ea400080010ff */
[----:B--2---:R-:W-:Y:S05]  /*2a00*/  @P0 EXIT ;  /* 0x000000000000094d */ /* 0x004fea0003800000 */
[----:B------:R-:W-:Y:S05]  /*2a10*/  BRA `(.L_x_47) ;  /* 0xfffffffc00ec7947 */ /* 0x000fea000383ffff */
.L_x_22:
[----:B------:R-:W-:-:S04]  /*2a20*/  UISETP.NE.AND UP1, UPT, UR37, URZ, UPT ;  /* 0x000000ff2500728c */ /* 0x000fc8000bf25270 */
[----:B------:R-:W-:-:S09]  /*2a30*/  UISETP.NE.OR UP1, UPT, UR10, 0x1, UP1 ;  /* 0x000000010a00788c */ /* 0x000fd20008f25670 */
[----:B------:R-:W-:Y:S05]  /*2a40*/  BRA.U UP1, `(.L_x_48) ;  /* 0x00000005014c7547 */ /* 0x000fea000b800000 */
[----:B------:R-:W-:Y:S01]  /*2a50*/  HFMA2 R11, -RZ, RZ, 0, 0 ;  /* 0x00000000ff0b7431 */ /* 0x000fe200000001ff */
[----:B------:R-:W-:Y:S01]  /*2a60*/  ISETP.GE.U32.AND P2, PT, R10, 0x2, PT ;  /* 0x000000020a00780c */ /* 0x000fe20003f46070 */
[----:B------:R-:W-:Y:S01]  /*2a70*/  IMAD.MOV.U32 R12, RZ, RZ, 0x1 ;  /* 0x00000001ff0c7424 */ /* 0x000fe200078e00ff */
[----:B------:R-:W-:Y:S01]  /*2a80*/  CS2R R8, SRZ ;  /* 0x0000000000087805 */ /* 0x000fe2000001ff00 */
[----:B------:R-:W-:Y:S01]  /*2a90*/  IMAD.MOV.U32 R3, RZ, RZ, RZ ;  /* 0x000000ffff037224 */ /* 0x000fe200078e00ff */
[----:B------:R-:W-:Y:S01]  /*2aa0*/  UMOV UR4, 0x400 ;  /* 0x0000040000047882 */ /* 0x000fe20000000000 */
[----:B------:R-:W-:Y:S01]  /*2ab0*/  UMOV UR6, URZ ;  /* 0x000000ff00067c82 */ /* 0x000fe20008000000 */
[----:B------:R-:W-:-:S12]  /*2ac0*/  ULEA UR37, UR37, UR4, 0x18 ;  /* 0x0000000425257291 */ /* 0x000fd8000f8ec0ff */
.L_x_52:
[----:B------:R-:W-:Y:S02]  /*2ad0*/  LEA R0, R3, UR37, 0x3 ;  /* 0x0000002503007c11 */ /* 0x000fe4000f8e18ff */
[----:B------:R-:W-:-:S03]  /*2ae0*/  SHF.L.U32 R4, R8, 0x1f, RZ ;  /* 0x0000001f08047819 */ /* 0x000fc600000006ff */
[----:B------:R-:W-:Y:S01]  /*2af0*/  VIADD R5, R0, 0xf0 ;  /* 0x000000f000057836 */ /* 0x000fe20000000000 */
[----:B------:R-:W1:Y:S02]  /*2b00*/  SYNCS.PHASECHK.TRANS64.TRYWAIT P0, [R0+URZ+0xe0], R4 ;  /* 0x0000e004000075a7 */ /* 0x000e6400080011ff */
[----:B-1----:R-:W-:Y:S05]  /*2b10*/  @!P0 BRA `(.L_x_49) ;  /* 0x0000004400b88947 */ /* 0x002fea0003800000 */
.L_x_133:
[----:B------:R-:W-:Y:S01]  /*2b20*/  ULEA UR5, UR6, UR37, 0x3 ;  /* 0x0000002506057291 */ /* 0x000fe2000f8e18ff */
[----:B-1----:R-:W-:Y:S01]  /*2b30*/  PRMT R0, RZ, 0x654, R5 ;  /* 0x00000654ff007816 */ /* 0x002fe20000000005 */
[----:B------:R-:W-:Y:S01]  /*2b40*/  @!P2 IMAD.MOV.U32 R4, RZ, RZ, 0x10 ;  /* 0x00000010ff04a424 */ /* 0x000fe200078e00ff */
[----:B------:R-:W-:Y:S01]  /*2b50*/  SHF.L.U32 R5, R12, 0x1f, RZ ;  /* 0x0000001f0c057819 */ /* 0x000fe200000006ff */
[----:B------:R-:W-:Y:S01]  /*2b60*/  UIADD3 UR4, UPT, UPT, UR5, 0x80, URZ ;  /* 0x0000008005047890 */ /* 0x000fe2000fffe0ff */
[----:B------:R1:W-:Y:S05]  /*2b70*/  SYNCS.ARRIVE.TRANS64.RED.A1T0 RZ, [R0+URZ], RZ ;  /* 0x000000ff00ff79a7 */ /* 0x0003ea00081004ff */
[----:B------:R-:W-:Y:S01]  /*2b80*/  IMAD.U32 R6, RZ, RZ, UR4 ;  /* 0x00000004ff067e24 */ /* 0x000fe2000f8e00ff */
[----:B------:R-:W2:Y:S04]  /*2b90*/  SYNCS.PHASECHK.TRANS64.TRYWAIT P0, [UR5+0x90], R5 ;  /* 0x00009005ff0075a7 */ /* 0x000ea80008001105 */
[----:B------:R-:W-:Y:S01]  /*2ba0*/  PRMT R6, R10, 0x654, R6 ;  /* 0x000006540a067816 */ /* 0x000fe20000000006 */
[----:B-12---:R-:W-:Y:S06]  /*2bb0*/  @!P0 BRA `(.L_x_50) ;  /* 0x0000004400a48947 */ /* 0x006fec0003800000 */
.L_x_135:
[----:B------:R-:W-:Y:S01]  /*2bc0*/  ULEA UR4, UR6, UR37, 0x4 ;  /* 0x0000002506047291 */ /* 0x000fe2000f8e20ff */
[----:B------:R-:W-:Y:S01]  /*2bd0*/  SEL R2, R6, R2, !P2 ;  /* 0x0000000206027207 */ /* 0x000fe20005000000 */
[----:B------:R-:W-:Y:S01]  /*2be0*/  UIADD3 UR5, UPT, UPT, UR5, 0x80, URZ ;  /* 0x0000008005057890 */ /* 0x000fe2000fffe0ff */
[----:B-1----:R-:W-:Y:S01]  /*2bf0*/  LEA R0, R11, UR37, 0x3 ;  /* 0x000000250b007c11 */ /* 0x002fe2000f8e18ff */
[----:B------:R-:W-:Y:S01]  /*2c00*/  UIADD3 UR4, UPT, UPT, UR4, 0x110, URZ ;  /* 0x0000011004047890 */ /* 0x000fe2000fffe0ff */
[----:B------:R1:W-:Y:S01]  /*2c10*/  @!P2 SYNCS.ARRIVE.TRANS64.RED RZ, [R2+URZ], R4 ;  /* 0x0000000402ffa9a7 */ /* 0x0003e200080004ff */
[----:B------:R-:W-:Y:S01]  /*2c20*/  UIADD3 UR6, UPT, UPT, UR6, 0x1, URZ ;  /* 0x0000000106067890 */ /* 0x000fe2000fffe0ff */
[----:B------:R-:W-:-:S03]  /*2c30*/  VIADD R3, R3, 0x1 ;  /* 0x0000000103037836 */ /* 0x000fc60000000000 */
[----:B------:R-:W-:Y:S02]  /*2c40*/  UISETP.NE.AND UP0, UPT, UR6, 0x2, UPT ;  /* 0x000000020600788c */ /* 0x000fe4000bf05270 */
[----:B------:R-:W-:Y:S01]  /*2c50*/  ISETP.NE.AND P0, PT, R3, 0x2, PT ;  /* 0x000000020300780c */ /* 0x000fe20003f05270 */
[----:B------:R-:W-:Y:S06]  /*2c60*/  UGETNEXTWORKID.BROADCAST [UR4], [UR5] ;  /* 0x00000000040073ca */ /* 0x000fec0008000100 */
[----:B------:R-:W-:Y:S02]  /*2c70*/  USEL UR4, URZ, 0x1, UP0 ;  /* 0x00000001ff047887 */ /* 0x000fe40008000000 */
[----:B------:R-:W-:-:S04]  /*2c80*/  USEL UR6, UR6, URZ, UP0 ;  /* 0x000000ff06067287 */ /* 0x000fc80008000000 */
[----:B------:R-:W-:Y:S02]  /*2c90*/  LOP3.LUT R12, R12, UR4, RZ, 0x3c, !PT ;  /* 0x000000040c0c7c12 */ /* 0x000fe4000f8e3cff */
[----:B-1----:R-:W-:-:S04]  /*2ca0*/  SHF.L.U32 R4, R9, 0x1f, RZ ;  /* 0x0000001f09047819 */ /* 0x002fc800000006ff */
[----:B------:R-:W1:Y:S02]  /*2cb0*/  SYNCS.PHASECHK.TRANS64.TRYWAIT P1, [R0+URZ+0x80], R4 ;  /* 0x00008004000075a7 */ /* 0x000e6400080211ff */
[----:B-1----:R-:W-:Y:S05]  /*2cc0*/  @!P1 BRA `(.L_x_51) ;  /* 0x0000004400789947 */ /* 0x002fea0003800000 */
.L_x_136:
[----:B-1----:R-:W-:Y:S01]  /*2cd0*/  LEA R4, R11, UR37, 0x4 ;  /* 0x000000250b047c11 */ /* 0x002fe2000f8e20ff */
[----:B------:R-:W-:Y:S01]  /*2ce0*/  VIADD R0, R0, 0x90 ;  /* 0x0000009000007836 */ /* 0x000fe20000000000 */
[----:B------:R-:W-:Y:S01]  /*2cf0*/  SEL R3, R3, RZ, P0 ;  /* 0x000000ff03037207 */ /* 0x000fe20000000000 */
[----:B------:R-:W-:-:S03]  /*2d00*/  VIADD R11, R11, 0x1 ;  /* 0x000000010b0b7836 */ /* 0x000fc60000000000 */
[----:B------:R-:W1:Y:S01]  /*2d10*/  LDS.128 R4, [R4+0x110] ;  /* 0x0001100004047984 */ /* 0x000e620000000c00 */
[----:B------:R-:W-:Y:S02]  /*2d20*/  PRMT R0, RZ, 0x654, R0 ;  /* 0x00000654ff007816 */ /* 0x000fe40000000000 */
[C---:B------:R-:W-:Y:S01]  /*2d30*/  ISETP.NE.AND P1, PT, R11.reuse, 0x2, PT ;  /* 0x000000020b00780c */ /* 0x040fe20003f25270 */
[----:B------:R-:W-:Y:S01]  /*2d40*/  @!PT LDS RZ, [RZ] ;  /* 0x00000000fffff984 */ /* 0x000fe20000000800 */
[----:B------:R-:W-:Y:S01]  /*2d50*/  @!PT LDS RZ, [RZ] ;  /* 0x00000000fffff984 */ /* 0x000fe20000000800 */
[----:B------:R-:W-:Y:S01]  /*2d60*/  @!PT LDS RZ, [RZ] ;  /* 0x00000000fffff984 */ /* 0x000fe20000000800 */
[----:B------:R-:W-:Y:S01]  /*2d70*/  @!PT LDS RZ, [RZ] ;  /* 0x00000000fffff984 */ /* 0x000fe20000000800 */
[----:B------:R2:W-:Y:S06]  /*2d80*/  MEMBAR.ALL.CTA ;  /* 0x0000000000007992 */ /* 0x0005ec0000008000 */
[----:B--2---:R-:W2:Y:S01]  /*2d90*/  FENCE.VIEW.ASYNC.S ;  /* 0x00000000000073c6 */ /* 0x004ea20000000000 */
[----:B------:R-:W-:Y:S01]  /*2da0*/  SEL R11, R11, RZ, P1 ;  /* 0x000000ff0b0b7207 */ /* 0x000fe20000800000 */
[----:B--2---:R2:W-:Y:S01]  /*2db0*/  SYNCS.ARRIVE.TRANS64.RED.A1T0 RZ, [R0+URZ], RZ ;  /* 0x000000ff00ff79a7 */ /* 0x0045e200081004ff */
[----:B-1----:R-:W-:-:S02]  /*2dc0*/  LOP3.LUT P3, RZ, R6, 0x1, RZ, 0xc0, !PT ;  /* 0x0000000106ff7812 */ /* 0x002fc4000786c0ff */
[----:B------:R-:W-:-:S04]  /*2dd0*/  SEL R4, RZ, 0x1, P1 ;  /* 0x00000001ff047807 */ /* 0x000fc80000800000 */
[----:B------:R-:W-:Y:S02]  /*2de0*/  LOP3.LUT R9, R9, R4, RZ, 0x3c, !PT ;  /* 0x0000000409097212 */ /* 0x000fe400078e3cff */
[----:B--2---:R-:W-:-:S04]  /*2df0*/  SEL R0, RZ, 0x1, P0 ;  /* 0x00000001ff007807 */ /* 0x004fc80000000000 */
[----:B------:R-:W-:Y:S01]  /*2e00*/  LOP3.LUT R8, R8, R0, RZ, 0x3c, !PT ;  /* 0x0000000008087212 */ /* 0x000fe200078e3cff */
[----:B------:R-:W-:Y:S06]  /*2e10*/  @P3 BRA `(.L_x_52) ;  /* 0xfffffffc002c3947 */ /* 0x000fec000383ffff */
[----:B------:R-:W-:Y:S01]  /*2e20*/  ULEA UR5, UR6, UR37, 0x3 ;  /* 0x0000002506057291 */ /* 0x000fe2000f8e18ff */
[----:B------:R-:W-:-:S08]  /*2e30*/  SHF.L.U32 R2, R12, 0x1f, RZ ;  /* 0x0000001f0c027819 */ /* 0x000fd000000006ff */
[----:B------:R-:W1:Y:S02]  /*2e40*/  SYNCS.PHASECHK.TRANS64 P0, [UR5+0x90], R2 ;  /* 0x00009002ff0075a7 */ /* 0x000e640008001005 */
[----:B-1----:R-:W-:Y:S05]  /*2e50*/  @P0 BRA `(.L_x_53) ;  /* 0x0000000000080947 */ /* 0x002fea0003800000 */
[----:B------:R-:W1:Y:S02]  /*2e60*/  SYNCS.PHASECHK.TRANS64.TRYWAIT P0, [UR5+0x90], R2 ;  /* 0x00009002ff0075a7 */ /* 0x000e640008001105 */
[----:B-1----:R-:W-:Y:S05]  /*2e70*/  @!P0 BRA `(.L_x_54) ;  /* 0x0000004400208947 */ /* 0x002fea0003800000 */
.L_x_53:
[----:B------:R-:W-:-:S04]  /*2e80*/  UIADD3 UR4, UPT, UPT, UR6, 0x1, URZ ;  /* 0x0000000106047890 */ /* 0x000fc8000fffe0ff */
[----:B------:R-:W-:-:S04]  /*2e90*/  UISETP.NE.AND UP0, UPT, UR4, 0x2, UPT ;  /* 0x000000020400788c */ /* 0x000fc8000bf05270 */
[----:B------:R-:W-:Y:S02]  /*2ea0*/  USEL UR7, URZ, 0x1, UP0 ;  /* 0x00000001ff077887 */ /* 0x000fe40008000000 */
[----:B------:R-:W-:-:S04]  /*2eb0*/  USEL UR4, UR4, URZ, UP0 ;  /* 0x000000ff04047287 */ /* 0x000fc80008000000 */
[----:B------:R-:W-:Y:S01]  /*2ec0*/  ULEA UR4, UR4, UR37, 0x3 ;  /* 0x0000002504047291 */ /* 0x000fe2000f8e18ff */
[----:B-1----:R-:W-:-:S04]  /*2ed0*/  LOP3.LUT R2, R12, UR7, RZ, 0x3c, !PT ;  /* 0x000000070c027c12 */ /* 0x002fc8000f8e3cff */
[----:B------:R-:W-:-:S04]  /*2ee0*/  SHF.L.U32 R0, R2, 0x1f, RZ ;  /* 0x0000001f02007819 */ /* 0x000fc800000006ff */
[----:B------:R-:W1:Y:S02]  /*2ef0*/  SYNCS.PHASECHK.TRANS64 P0, [UR4+0x90], R0 ;  /* 0x00009000ff0075a7 */ /* 0x000e640008001004 */
[----:B-1----:R-:W-:Y:S05]  /*2f00*/  @P0 EXIT ;  /* 0x000000000000094d */ /* 0x002fea0003800000 */
[----:B------:R-:W-:Y:S02]  /*2f10*/  SHF.L.U32 R2, R2, 0x1f, RZ ;  /* 0x0000001f02027819 */ /* 0x000fe400000006ff */
[----:B------:R-:W-:-:S07]  /*2f20*/  MOV R0, UR4 ;  /* 0x0000000400007c02 */ /* 0x000fce0008000f00 */
.L_x_55:
[----:B-1----:R1:W2:Y:S02]  /*2f30*/  SYNCS.PHASECHK.TRANS64.TRYWAIT P0, [R0+URZ+0x90], R2 ;  /* 0x00009002000075a7 */ /* 0x0022a400080011ff */
[----:B--2---:R-:W-:Y:S05]  /*2f40*/  @!P0 NANOSLEEP.SYNCS 0x989680 ;  /* 0x009896800000895d */ /* 0x004fea0003900000 */
[----:B------:R-:W2:Y:S02]  /*2f50*/  @!P0 SYNCS.PHASECHK.TRANS64 P0, [R0+URZ+0x90], R2 ;  /* 0x00009002000085a7 */ /* 0x000ea400080010ff */
[----:B--2---:R-:W-:Y:S05]  /*2f60*/  @P0 EXIT ;  /* 0x000000000000094d */ /* 0x004fea0003800000 */
[----:B------:R-:W-:Y:S05]  /*2f70*/  BRA `(.L_x_55) ;  /* 0xfffffffc00ec7947 */ /* 0x000fea000383ffff */
.L_x_48:
[----:B------:R-:W-:Y:S05]  /*2f80*/  BRA.U UP4, `(.L_x_56) ;  /* 0x0000001504487547 */ /* 0x000fea000b800000 */
[----:B------:R-:W-:Y:S01]  /*2f90*/  UMOV UR6, 0x40 ;  /* 0x0000004000067882 */ /* 0x000fe20000000000 */
[----:B------:R-:W-:Y:S01]  /*2fa0*/  NOP ;  /* 0x0000000000007918 */ /* 0x000fe20000000000 */
[----:B------:R-:W-:Y:S01]  /*2fb0*/  ULEA UR6, UR37, UR6, 0x18 ;  /* 0x0000000625067291 */ /* 0x000fe2000f8ec0ff */
[----:B------:R-:W-:Y:S02]  /*2fc0*/  UMOV UR7, 0x400 ;  /* 0x0000040000077882 */ /* 0x000fe40000000000 */
[----:B------:R-:W-:-:S06]  /*2fd0*/  ULEA UR37, UR37, UR7, 0x18 ;  /* 0x0000000725257291 */ /* 0x000fcc000f8ec0ff */
[----:B------:R-:W1:Y:S02]  /*2fe0*/  LDS.U8 R2, [UR6+0x1c] ;  /* 0x00001c06ff027984 */ /* 0x000e640008000000 */
[----:B-1----:R-:W-:-:S13]  /*2ff0*/  ISETP.NE.AND P0, PT, R2, RZ, PT ;  /* 0x000000ff0200720c */ /* 0x002fda0003f05270 */
[----:B------:R-:W-:Y:S05]  /*3000*/  @P0 BRA `(.L_x_57) ;  /* 0x0000000400080947 */ /* 0x000fea0003800000 */
[----:B------:R-:W-:Y:S02]  /*3010*/  UISETP.NE.U32.AND UP0, UPT, UR5, 0x1, UPT ;  /* 0x000000010500788c */ /* 0x000fe4000bf05070 */
[----:B------:R-:W-:-:S07]  /*3020*/  UIADD3 UR8, UPT, UPT, UR6, 0x8, URZ ;  /* 0x0000000806087890 */ /* 0x000fce000fffe0ff */
[----:B------:R-:W-:Y:S05]  /*3030*/  BRA.U !UP0, `(.L_x_58) ;  /* 0x00000001089c7547 */ /* 0x000fea000b800000 */
[----:B------:R-:W-:Y:S01]  /*3040*/  ELECT P0, URZ, PT ;  /* 0x0000000000ff782f */ /* 0x000fe20003800000 */
[----:B------:R-:W-:-:S12]  /*3050*/  BSSY B0, `(.L_x_58) ;  /* 0x0000025000007945 */ /* 0x000fd80003800000 */
[----:B------:R-:W-:Y:S05]  /*3060*/  @!P0 BRA `(.L_x_59) ;  /* 0x00000000008c8947 */ /* 0x000fea0003800000 */
[----:B------:R-:W-:-:S05]  /*3070*/  UMOV UR7, 0x10 ;  /* 0x0000001000077882 */ /* 0x000fca0000000000 */
[----:B------:R-:W-:Y:S04]  /*3080*/  DEPBAR.LE SB1, 0x36 ;  /* 0x00009d800000791a */ /* 0x000fe80000000000 */
[----:B------:R-:W1:Y:S02]  /*3090*/  UTCATOMSWS.2CTA.FIND_AND_SET.ALIGN UP1, UR7, UR7 ;  /* 0x00000007000775e3 */ /* 0x000e640008220800 */
[----:B-1----:R-:W-:Y:S01]  /*30a0*/  MOV R10, UR7 ;  /* 0x00000007000a7c02 */ /* 0x002fe20008000f00 */
[----:B------:R-:W-:Y:S06]  /*30b0*/  BRA.U UP1, `(.L_x_60) ;  /* 0x0000000101187547 */ /* 0x000fec000b800000 */
.L_x_61:
[----:B------:R-:W-:Y:S05]  /*30c0*/  NANOSLEEP 0x64 ;  /* 0x000000640000795d */ /* 0x000fea0003800000 */
[----:B------:R-:W-:-:S05]  /*30d0*/  UMOV UR7, 0x10 ;  /* 0x0000001000077882 */ /* 0x000fca0000000000 */
[----:B------:R-:W-:Y:S04]  /*30e0*/  DEPBAR.LE SB1, 0x36 ;  /* 0x00009d800000791a */ /* 0x000fe80000000000 */
[----:B------:R-:W1:Y:S02]  /*30f0*/  UTCATOMSWS.2CTA.FIND_AND_SET.ALIGN UP1, UR7, UR7 ;  /* 0x00000007000775e3 */ /* 0x000e640008220800 */
[----:B-1----:R-:W-:Y:S01]  /*3100*/  MOV R10, UR7 ;  /* 0x00000007000a7c02 */ /* 0x002fe20008000f00 */
[----:B------:R-:W-:Y:S05]  /*3110*/  BRA.U !UP1, `(.L_x_61) ;  /* 0xfffffffd09e87547 */ /* 0x000fea000b83ffff */
.L_x_60:
[----:B------:R-:W1:Y:S01]  /*3120*/  LDS R5, [UR6+0x10] ;  /* 0x00001006ff057984 */ /* 0x000e620008000800 */
[----:B------:R-:W-:Y:S01]  /*3130*/  IMAD.U32 R3, RZ, RZ, UR37 ;  /* 0x00000025ff037e24 */ /* 0x000fe2000f8e00ff */
[----:B------:R-:W-:-:S03]  /*3140*/  MOV R2, UR4 ;  /* 0x0000000400027c02 */ /* 0x000fc60008000f00 */
[----:B------:R-:W-:Y:S01]  /*3150*/  VIADD R3, R3, 0x130 ;  /* 0x0000013003037836 */ /* 0x000fe20000000000 */
[----:B-1----:R-:W-:-:S04]  /*3160*/  SHF.L.U32 R5, R5, 0x1f, RZ ;  /* 0x0000001f05057819 */ /* 0x002fc800000006ff */
[----:B------:R-:W1:Y:S02]  /*3170*/  SYNCS.PHASECHK.TRANS64.TRYWAIT P0, [UR6+0x8], R5 ;  /* 0x00000805ff0075a7 */ /* 0x000e640008001106 */
[----:B-1----:R-:W-:Y:S05]  /*3180*/  @P0 BRA `(.L_x_62) ;  /* 0x0000000000080947 */ /* 0x002fea0003800000 */
[----:B------:R-:W1:Y:S02]  /*3190*/  SYNCS.PHASECHK.TRANS64.TRYWAIT P0, [UR6+0x8], R5 ;  /* 0x00000805ff0075a7 */ /* 0x000e640008001106 */
[----:B-1----:R-:W-:Y:S05]  /*31a0*/  @!P0 BRA `(.L_x_63) ;  /* 0x00000040006c8947 */ /* 0x002fea0003800000 */
.L_x_62:
[----:B-1----:R-:W-:Y:S01]  /*31b0*/  HFMA2 R4, -RZ, RZ, 0, 5.9604644775390625e-08 ;  /* 0x00000001ff047431 */ /* 0x002fe200000001ff */
[----:B------:R-:W-:Y:S01]  /*31c0*/  UPRMT UR7, UR4, 0x654, UR8 ;  /* 0x0000065404077896 */ /* 0x000fe20008000008 */
[----:B------:R-:W-:Y:S01]  /*31d0*/  IMAD.MOV.U32 R7, RZ, RZ, 0xffff ;  /* 0x0000ffffff077424 */ /* 0x000fe200078e00ff */
[----:B------:R-:W-:Y:S01]  /*31e0*/  PRMT R2, R2, 0x654, R3 ;  /* 0x0000065402027816 */ /* 0x000fe20000000003 */
[----:B------:R-:W-:Y:S02]  /*31f0*/  IMAD.MOV.U32 R5, RZ, RZ, 0x4 ;  /* 0x00000004ff057424 */ /* 0x000fe400078e00ff */
[----:B------:R-:W-:Y:S01]  /*3200*/  IMAD.SHL.U32 R9, R10, 0x20, RZ ;  /* 0x000000200a097824 */ /* 0x000fe200078e00ff */
[----:B------:R-:W-:Y:S02]  /*3210*/  MOV R3, UR7 ;  /* 0x0000000700037c02 */ /* 0x000fe40008000f00 */
[-C--:B------:R-:W-:Y:S01]  /*3220*/  SHF.L.U32 R7, R7, R10.reuse, RZ ;  /* 0x0000000a07077219 */ /* 0x080fe200000006ff */
[----:B------:R1:W-:Y:S01]  /*3230*/  SYNCS.ARRIVE.TRANS64.RED RZ, [UR7], R5 ;  /* 0x00000005ffff79a7 */ /* 0x0003e20008000407 */
[----:B------:R-:W-:Y:S01]  /*3240*/  SHF.L.U32 R6, R4, R10, RZ ;  /* 0x0000000a04067219 */ /* 0x000fe200000006ff */
[----:B------:R1:W-:Y:S04]  /*3250*/  STS [UR37+0x130], R9 ;  /* 0x00013009ff007988 */ /* 0x0003e80008000825 */
[----:B------:R1:W-:Y:S04]  /*3260*/  STAS [R2.64], R10 ;  /* 0x0000000a02007dbd */ /* 0x0003e8000c0008ff */
[----:B------:R1:W-:Y:S04]  /*3270*/  ATOMS.OR RZ, [UR6+0x14], R7 ;  /* 0x00001407ffff798c */ /* 0x0003e8000b000006 */
[----:B------:R1:W-:Y:S04]  /*3280*/  ATOMS.OR RZ, [UR6+0x18], R6 ;  /* 0x00001806ffff798c */ /* 0x0003e8000b000006 */
[----:B------:R1:W-:Y:S02]  /*3290*/  ATOMS.XOR RZ, [UR6+0x10], R4 ;  /* 0x00001004ffff798c */ /* 0x0003e4000b800006 */
.L_x_59:
[----:B------:R-:W-:Y:S05]  /*32a0*/  BSYNC B0 ;  /* 0x0000000000007941 */ /* 0x000fea0003800000 */
.L_x_58:
[----:B------:R-:W-:Y:S05]  /*32b0*/  BRA.U UP0, `(.L_x_64) ;  /* 0x00000001006c7547 */ /* 0x000fea000b800000 */
[----:B------:R-:W-:-:S03]  /*32c0*/  UMOV UR7, 0xffffffff ;  /* 0xffffffff00077882 */ /* 0x000fc60000000000 */
[----:B------:R-:W-:Y:S05]  /*32d0*/  BRA.DIV UR7, `(.L_x_65) ;  /* 0x0000004207387947 */ /* 0x000fea000b800000 */
[----:B------:R-:W-:-:S13]  /*32e0*/  ELECT P6, URZ, PT ;  /* 0x0000000000ff782f */ /* 0x000fda00038c0000 */
.L_x_140:
[----:B------:R-:W-:Y:S05]  /*32f0*/  @!P6 BRA `(.L_x_64) ;  /* 0x00000000005ce947 */ /* 0x000fea0003800000 */
[----:B-1----:R-:W1:Y:S02]  /*3300*/  LDS R3, [UR6+0x10] ;  /* 0x00001006ff037984 */ /* 0x002e640008000800 */
[----:B-1----:R-:W-:-:S04]  /*3310*/  SHF.L.U32 R3, R3, 0x1f, RZ ;  /* 0x0000001f03037819 */ /* 0x002fc800000006ff */
[----:B------:R-:W1:Y:S02]  /*3320*/  SYNCS.PHASECHK.TRANS64.TRYWAIT P0, [UR6+0x8], R3 ;  /* 0x00000803ff0075a7 */ /* 0x000e640008001106 */
[----:B-1----:R-:W-:Y:S05]  /*3330*/  @P0 BRA `(.L_x_66) ;  /* 0x0000000000080947 */ /* 0x002fea0003800000 */
[----:B------:R-:W1:Y:S02]  /*3340*/  SYNCS.PHASECHK.TRANS64.TRYWAIT P0, [UR6+0x8], R3 ;  /* 0x00000803ff0075a7 */ /* 0x000e640008001106 */
[----:B-1----:R-:W-:Y:S05]  /*3350*/  @!P0 BRA `(.L_x_67) ;  /* 0x0000004000388947 */ /* 0x002fea0003800000 */
.L_x_66:
[----:B------:R-:W2:Y:S01]  /*3360*/  LDS R5, [UR37+0x130] ;  /* 0x00013025ff057984 */ /* 0x000ea20008000800 */
[----:B-1----:R-:W-:Y:S02]  /*3370*/  HFMA2 R2, -RZ, RZ, 0, 5.9604644775390625e-08 ;  /* 0x00000001ff027431 */ /* 0x002fe400000001ff */
[----:B------:R-:W-:Y:S01]  /*3380*/  IMAD.MOV.U32 R3, RZ, RZ, 0xffff ;  /* 0x0000ffffff037424 */ /* 0x000fe200078e00ff */
[----:B------:R-:W-:Y:S01]  /*3390*/  UPRMT UR7, UR4, 0x654, UR8 ;  /* 0x0000065404077896 */ /* 0x000fe20008000008 */
[----:B--2---:R-:W-:-:S03]  /*33a0*/  IMAD.SHL.U32 R4, R5, 0x20, RZ ;  /* 0x0000002005047824 */ /* 0x004fc600078e00ff */
[-C--:B------:R-:W-:Y:S02]  /*33b0*/  SHF.L.U32 R3, R3, R5.reuse, RZ ;  /* 0x0000000503037219 */ /* 0x080fe400000006ff */
[----:B------:R-:W-:Y:S01]  /*33c0*/  SHF.L.U32 R5, R2, R5, RZ ;  /* 0x0000000502057219 */ /* 0x000fe200000006ff */
[----:B------:R2:W-:Y:S04]  /*33d0*/  STS [UR37+0x130], R4 ;  /* 0x00013004ff007988 */ /* 0x0005e80008000825 */
[----:B------:R2:W-:Y:S04]  /*33e0*/  ATOMS.OR RZ, [UR6+0x14], R3 ;  /* 0x00001403ffff798c */ /* 0x0005e8000b000006 */
[----:B------:R2:W-:Y:S01]  /*33f0*/  ATOMS.OR RZ, [UR6+0x18], R5 ;  /* 0x00001805ffff798c */ /* 0x0005e2000b000006 */
[----:B------:R-:W-:Y:S03]  /*3400*/  SYNCS.ARRIVE.TRANS64.RED.A1T0 RZ, [UR7], RZ ;  /* 0x000000ffffff79a7 */ /* 0x000fe60008100407 */
[----:B------:R2:W-:Y:S01]  /*3410*/  ATOMS.XOR RZ, [UR6+0x10], R2 ;  /* 0x00001002ffff798c */ /* 0x0005e2000b800006 */
[----:B------:R-:W-:Y:S05]  /*3420*/  BRA `(.L_x_64) ;  /* 0x0000000000107947 */ /* 0x000fea0003800000 */
.L_x_57:
[----:B------:R-:W-:-:S05]  /*3430*/  MOV R2, 0xffffffff ;  /* 0xffffffff00027802 */ /* 0x000fca0000000f00 */
[----:B------:R1:W-:Y:S02]  /*3440*/  STS [UR37+0x130], R2 ;  /* 0x00013002ff007988 */ /* 0x0003e40008000825 */
[----:B-1----:R-:W-:Y:S02]  /*3450*/  MOV R2, 0x3470 ;  /* 0x0000347000027802 */ /* 0x002fe40000000f00 */
[----:B-----5:R-:W-:Y:S05]  /*3460*/  CALL.REL.NOINC `($__internal_1_$__cuda_sm10x_tcgen05_guardrail_trap_phase_invalid_during_alloc) ;  /* 0x0000004400547944 */ /* 0x020fea0003c00000 */
.L_x_64:
[----:B------:R-:W-:Y:S05]  /*3470*/  WARPSYNC.ALL ;  /* 0x0000000000007948 */ /* 0x000fea0003800000 */
[----:B------:R-:W3:Y:S01]  /*3480*/  S2UR UR7, SR_CgaCtaId ;  /* 0x00000000000779c3 */ /* 0x000ee20000008800 */
[----:B------:R-:W-:Y:S01]  /*3490*/  UMOV UR6, 0x400 ;  /* 0x0000040000067882 */ /* 0x000fe20000000000 */
[----:B------:R-:W-:-:S06]  /*34a0*/  NOP ;  /* 0x0000000000007918 */ /* 0x000fcc0000000000 */
[----:B------:R-:W-:Y:S06]  /*34b0*/  BAR.ARV 0x6, 0xa0 ;  /* 0x0182800000007b1d */ /* 0x000fec0000002000 */
[----:B------:R-:W4:Y:S01]  /*34c0*/  LDCU UR8, c[0x0][0x38c] ;  /* 0x00007180ff0877ac */ /* 0x000f220008000800 */
[----:B------:R-:W-:Y:S01]  /*34d0*/  LOP3.LUT R0, R0, 0xffff, RZ, 0xc0, !PT ;  /* 0x0000ffff00007812 */ /* 0x000fe200078ec0ff */
[----:B-1----:R-:W-:Y:S01]  /*34e0*/  IMAD.MOV.U32 R9, RZ, RZ, 0x1 ;  /* 0x00000001ff097424 */ /* 0x002fe200078e00ff */
[----:B------:R-:W-:Y:S01]  /*34f0*/  LOP3.LUT R8, R8, 0xffff, RZ, 0xc0, !PT ;  /* 0x0000ffff08087812 */ /* 0x000fe200078ec0ff */
[----:B------:R-:W-:Y:S01]  /*3500*/  UMOV UR19, URZ ;  /* 0x000000ff00137c82 */ /* 0x000fe20008000000 */
[----:B------:R-:W-:Y:S01]  /*3510*/  R2UR UR10, R0 ;  /* 0x00000000000a72ca */ /* 0x000fe200000e0000 */
[----:B------:R-:W-:Y:S01]  /*3520*/  UMOV UR18, URZ ;  /* 0x000000ff00127c82 */ /* 0x000fe20008000000 */
[----:B------:R-:W-:Y:S01]  /*3530*/  R2UR UR11, R8 ;  /* 0x00000000080b72ca */ /* 0x000fe200000e0000 */
[----:B------:R-:W-:Y:S01]  /*3540*/  IMAD.MOV.U32 R8, RZ, RZ, RZ ;  /* 0x000000ffff087224 */ /* 0x000fe200078e00ff */
[----:B------:R-:W-:Y:S01]  /*3550*/  UMOV UR17, URZ ;  /* 0x000000ff00117c82 */ /* 0x000fe20008000000 */
[----:B---3--:R-:W-:-:S02]  /*3560*/  ULEA UR7, UR7, UR6, 0x18 ;  /* 0x0000000607077291 */ /* 0x008fc4000f8ec0ff */
[----:B------:R-:W-:Y:S02]  /*3570*/  UISETP.NE.AND UP2, UPT, UR5, URZ, UPT ;  /* 0x000000ff0500728c */ /* 0x000fe4000bf45270 */
[----:B------:R-:W-:Y:S02]  /*3580*/  UIADD3 UR12, UPT, UPT, UR7, 0x4400, URZ ;  /* 0x00004400070c7890 */ /* 0x000fe4000fffe0ff */
[----:B------:R-:W-:Y:S02]  /*3590*/  UIADD3 UR13, UPT, UPT, UR7, 0x2c400, URZ ;  /* 0x0002c400070d7890 */ /* 0x000fe4000fffe0ff */
[----:B----4-:R-:W-:Y:S01]  /*35a0*/  UIADD3 UR8, UPT, UPT, UR8, 0x7f, URZ ;  /* 0x0000007f08087890 */ /* 0x010fe2000fffe0ff */
[----:B--2---:R-:W1:Y:S01]  /*35b0*/  LDS R2, [UR7+0x130] ;  /* 0x00013007ff027984 */ /* 0x004e620008000800 */
[----:B------:R-:W-:Y:S02]  /*35c0*/  USHF.R.U32.HI UR12, URZ, 0x4, UR12 ;  /* 0x00000004ff0c7899 */ /* 0x000fe4000801160c */
[----:B------:R-:W-:-:S02]  /*35d0*/  USHF.R.S32.HI UR6, URZ, 0x1f, UR8 ;  /* 0x0000001fff067899 */ /* 0x000fc40008011408 */
[----:B------:R-:W-:Y:S02]  /*35e0*/  USHF.R.U32.HI UR13, URZ, 0x4, UR13 ;  /* 0x00000004ff0d7899 */ /* 0x000fe4000801160d */
[----:B------:R-:W-:Y:S02]  /*35f0*/  ULEA.HI UR6, UR6, UR8, URZ, 0x7 ;  /* 0x0000000806067291 */ /* 0x000fe4000f8f38ff */
[----:B------:R-:W-:Y:S02]  /*3600*/  ULOP3.LUT UR12, UR12, 0x3fff, URZ, 0xc0, !UPT ;  /* 0x00003fff0c0c7892 */ /* 0x000fe4000f8ec0ff */
[----:B------:R-:W-:Y:S02]  /*3610*/  USHF.R.S32.HI UR6, URZ, 0x7, UR6 ;  /* 0x00000007ff067899 */ /* 0x000fe40008011406 */
[----:B------:R-:W-:Y:S02]  /*3620*/  ULOP3.LUT UR13, UR13, 0x3fff, URZ, 0xc0, !UPT ;  /* 0x00003fff0d0d7892 */ /* 0x000fe4000f8ec0ff */
[----:B------:R-:W-:Y:S01]  /*3630*/  UISETP.LT.AND UP0, UPT, UR6, 0x1, UPT ;  /* 0x000000010600788c */ /* 0x000fe2000bf01270 */
[----:B------:R-:W-:Y:S01]  /*3640*/  UMOV UR36, 0x0 ;  /* 0x0000000000247882 */ /* 0x000fe20000000000 */
        /* <DEDUP_REMOVED lines=9> */
[----:B------:R-:W-:-:S02]  /*36e0*/  ULOP3.LUT UR12, UR12, 0x10000, URZ, 0xfc, !UPT ;  /* 0x000100000c0c7892 */ /* 0x000fc4000f8efcff */
[----:B------:R-:W-:Y:S02]  /*36f0*/  ULOP3.LUT UR13, UR13, 0x10000, URZ, 0xfc, !UPT ;  /* 0x000100000d0d7892 */ /* 0x000fe4000f8efcff */
[----:B------:R-:W-:Y:S01]  /*3700*/  USEL UR20, UR6, 0x1, !UP0 ;  /* 0x0000000106147887 */ /* 0x000fe2000c000000 */
[----:B------:R-:W-:Y:S01]  /*3710*/  UMOV UR26, 0x0 ;  /* 0x00000000001a7882 */ /* 0x000fe20000000000 */
[----:B------:R-:W-:Y:S01]  /*3720*/  UMOV UR27, 0x10080010 ;  /* 0x10080010001b7882 */ /* 0x000fe20000000000 */
[----:B------:R-:W-:Y:S01]  /*3730*/  UMOV UR24, 0x0 ;  /* 0x0000000000187882 */ /* 0x000fe20000000000 */
[----:B------:R-:W-:Y:S01]  /*3740*/  UMOV UR25, 0x10080010 ;  /* 0x1008001000197882 */ /* 0x000fe20000000000 */
[----:B------:R-:W-:Y:S01]  /*3750*/  UMOV UR22, 0x0 ;  /* 0x0000000000167882 */ /* 0x000fe20000000000 */
[----:B------:R-:W-:Y:S01]  /*3760*/  UMOV UR23, 0x10080010 ;  /* 0x1008001000177882 */ /* 0x000fe20000000000 */
[----:B-1----:R-:W-:Y:S02]  /*3770*/  R2UR UR21, R2 ;  /* 0x00000000021572ca */ /* 0x002fe400000e0000 */
[----:B------:R-:W-:-:S13]  /*3780*/  CS2R R2, SRZ ;  /* 0x0000000000027805 */ /* 0x000fda000001ff00 */
.L_x_75:
[C---:B------:R-:W-:Y:S02]  /*3790*/  LEA R0, R8.reuse, UR7, 0x3 ;  /* 0x0000000708007c11 */ /* 0x040fe4000f8e18ff */
[----:B------:R-:W-:Y:S02]  /*37a0*/  SHF.L.U32 R4, R3, 0x1f, RZ ;  /* 0x0000001f03047819 */ /* 0x000fe400000006ff */
[----:B------:R-:W-:Y:S02]  /*37b0*/  LEA R5, R8, UR7, 0x4 ;  /* 0x0000000708057c11 */ /* 0x000fe4000f8e20ff */
[----:B------:R-:W1:Y:S02]  /*37c0*/  SYNCS.PHASECHK.TRANS64.TRYWAIT P0, [R0+URZ+0x80], R4 ;  /* 0x00008004000075a7 */ /* 0x000e6400080011ff */
[----:B-1-3--:R-:W-:Y:S05]  /*37d0*/  @!P0 BRA `(.L_x_68) ;  /* 0x0000003c00308947 */ /* 0x00afea0003800000 */
.L_x_141:
[----:B-1----:R-:W1:Y:S01]  /*37e0*/  LDS.128 R4, [R5+0x110] ;  /* 0x0001100005047984 */ /* 0x002e620000000c00 */
[----:B------:R-:W-:Y:S02]  /*37f0*/  VIADD R0, R0, 0x90 ;  /* 0x0000009000007836 */ /* 0x000fe40000000000 */
[----:B------:R-:W-:Y:S01]  /*3800*/  VIADD R8, R8, 0x1 ;  /* 0x0000000108087836 */ /* 0x000fe20000000000 */
[----:B------:R-:W-:Y:S01]  /*3810*/  @!PT LDS RZ, [RZ] ;  /* 0x00000000fffff984 */ /* 0x000fe20000000800 */
[----:B------:R-:W-:Y:S01]  /*3820*/  @!PT LDS RZ, [RZ] ;  /* 0x00000000fffff984 */ /* 0x000fe20000000800 */
[----:B------:R-:W-:Y:S01]  /*3830*/  @!PT LDS RZ, [RZ] ;  /* 0x00000000fffff984 */ /* 0x000fe20000000800 */
[----:B------:R-:W-:Y:S01]  /*3840*/  @!PT LDS RZ, [RZ] ;  /* 0x00000000fffff984 */ /* 0x000fe20000000800 */
[----:B------:R2:W-:Y:S06]  /*3850*/  MEMBAR.ALL.CTA ;  /* 0x0000000000007992 */ /* 0x0005ec0000008000 */
[----:B--2---:R-:W2:Y:S01]  /*3860*/  FENCE.VIEW.ASYNC.S ;  /* 0x00000000000073c6 */ /* 0x004ea20000000000 */
[----:B------:R-:W-:-:S04]  /*3870*/  PRMT R0, RZ, 0x654, R0 ;  /* 0x00000654ff007816 */ /* 0x000fc80000000000 */
[----:B--2---:R2:W-:Y:S01]  /*3880*/  SYNCS.ARRIVE.TRANS64.RED.A1T0 RZ, [R0+URZ], RZ ;  /* 0x000000ff00ff79a7 */ /* 0x0045e200081004ff */
[----:B-1----:R-:W-:Y:S01]  /*3890*/  LOP3.LUT P1, RZ, R6, 0x1, RZ, 0xc0, !PT ;  /* 0x0000000106ff7812 */ /* 0x002fe2000782c0ff */
[----:B--2---:R-:W-:-:S12]  /*38a0*/  BRA.U UP2, `(.L_x_69) ;  /* 0x0000000502587547 */ /* 0x004fd8000b800000 */
[----:B------:R-:W1:Y:S01]  /*38b0*/  LDCU UR8, c[0x0][0x38c] ;  /* 0x00007180ff0877ac */ /* 0x000e620008000800 */
[----:B------:R-:W-:Y:S02]  /*38c0*/  PLOP3.LUT P2, PT, PT, PT, PT, 0x80, 0x8 ;  /* 0x000000000008781c */ /* 0x000fe40003f4f070 */
[----:B------:R-:W-:Y:S01]  /*38d0*/  SHF.L.U32 R4, R9, 0x1f, RZ ;  /* 0x0000001f09047819 */ /* 0x000fe200000006ff */
[----:B-1----:R-:W-:Y:S02]  /*38e0*/  UISETP.GE.AND UP0, UPT, UR8, 0x1, UPT ;  /* 0x000000010800788c */ /* 0x002fe4000bf06270 */
[----:B------:R-:W-:-:S04]  /*38f0*/  ULEA UR8, UR19, UR7, 0x3 ;  /* 0x0000000713087291 */ /* 0x000fc8000f8e18ff */
[----:B------:R-:W-:-:S05]  /*3900*/  PLOP3.LUT P0, PT, PT, PT, UP0, 0x80, 0x8 ;  /* 0x000000000008781c */ /* 0x000fca0003f0f008 */
[----:B------:R-:W-:-:S08]  /*3910*/  @UP0 ULEA UR9, UR18, UR7, 0x3 ;  /* 0x0000000712090291 */ /* 0x000fd0000f8e18ff */
[----:B------:R-:W-:-:S04]  /*3920*/  @P0 SHF.L.U32 R0, R2, 0x1f, RZ ;  /* 0x0000001f02000819 */ /* 0x000fc800000006ff */
[----:B------:R1:W2:Y:S01]  /*3930*/  @P0 SYNCS.PHASECHK.TRANS64.TRYWAIT P2, [UR9], R0 ;  /* 0x00000000ff0005a7 */ /* 0x0002a20008041109 */
[----:B------:R-:W-:Y:S01]  /*3940*/  ULEA UR9, UR19, UR21, 0x5 ;  /* 0x0000001513097291 */ /* 0x000fe2000f8e28ff */
[----:B------:R-:W3:Y:S02]  /*3950*/  SYNCS.PHASECHK.TRANS64.TRYWAIT P0, [UR8+0xc0], R4 ;  /* 0x0000c004ff0075a7 */ /* 0x000ee40008001108 */
[----:B-123--:R-:W-:Y:S09]  /*3960*/  @!P0 BRA `(.L_x_70) ;  /* 0x0000003800e08947 */ /* 0x00eff20003800000 */
.L_x_143:
[----:B------:R-:W-:Y:S01]  /*3970*/  UMOV UR16, UR17 ;  /* 0x0000001100107c82 */ /* 0x000fe20008000000 */
[----:B------:R-:W-:Y:S05]  /*3980*/  BRA.U !UP0, `(.L_x_71) ;  /* 0x0000000508107547 */ /* 0x000fea000b800000 */
[----:B------:R-:W-:Y:S02]  /*3990*/  UIADD3 UR16, UPT, UPT, UR20, UR17, URZ ;  /* 0x0000001114107290 */ /* 0x000fe4000fffe0ff */
[----:B------:R-:W-:Y:S01]  /*39a0*/  UPLOP3.LUT UP3, UPT, UPT, UPT, UPT, 0x40, 0x4 ;  /* 0x000000000004789c */ /* 0x000fe20003f6e870 */
[----:B------:R-:W-:Y:S01]  /*39b0*/  UMOV UR15, UR6 ;  /* 0x00000006000f7c82 */ /* 0x000fe20008000000 */
[----:B------:R-:W-:-:S09]  /*39c0*/  UMOV UR58, UR18 ;  /* 0x00000012003a7c82 */ /* 0x000fd20008000000 */
.L_x_74:
[----:B--2---:R-:W-:Y:S01]  /*39d0*/  ULEA UR14, UR58, UR7, 0x3 ;  /* 0x000000073a0e7291 */ /* 0x004fe2000f8e18ff */
[----:B---3--:R-:W-:Y:S11]  /*39e0*/  @P2 BRA `(.L_x_72) ;  /* 0x00000000000c2947 */ /* 0x008ff60003800000 */
[----:B-1----:R-:W-:Y:S04]  /*39f0*/  SHF.L.U32 R4, R2, 0x1f, RZ ;  /* 0x0000001f02047819 */ /* 0x002fe800000006ff */
[----:B------:R-:W1:Y:S02]  /*3a00*/  SYNCS.PHASECHK.TRANS64.TRYWAIT P0, [UR14], R4 ;  /* 0x00000004ff0075a7 */ /* 0x000e64000800110e */
[----:B-1----:R-:W-:Y:S05]  /*3a10*/  @!P0 BRA `(.L_x_73) ;  /* 0x0000003800cc8947 */ /* 0x002fea0003800000 */
.L_x_72:
[----:B------:R-:W-:Y:S01]  /*3a20*/  UISETP.NE.AND UP0, UPT, UR15, 0x1, UPT ;  /* 0x000000010f00788c */ /* 0x000fe2000bf05270 */
[----:B------:R-:W-:Y:S01]  /*3a30*/  PLOP3.LUT P2, PT, PT, PT, PT, 0x80, 0x8 ;  /* 0x000000000008781c */ /* 0x000fe20003f4f070 */
[----:B------:R-:W-:Y:S02]  /*3a40*/  UIADD3 UR18, UPT, UPT, UR58, 0x1, URZ ;  /* 0x000000013a127890 */ /* 0x000fe4000fffe0ff */
[----:B------:R-:W-:Y:S02]  /*3a50*/  ULEA UR68, UR58, UR13, 0x8 ;  /* 0x0000000d3a447291 */ /* 0x000fe4000f8e40ff */
[----:B------:R-:W-:Y:S01]  /*3a60*/  UISETP.NE.AND UP1, UPT, UR18, 0x5, UPT ;  /* 0x000000051200788c */ /* 0x000fe2000bf25270 */
[----:B------:R-:W-:Y:S01]  /*3a70*/  PLOP3.LUT P0, PT, PT, PT, UP0, 0x80, 0x8 ;  /* 0x000000000008781c */ /* 0x000fe20003f0f008 */
[----:B------:R-:W-:Y:S02]  /*3a80*/  ULEA UR66, UR58, UR12, 0xb ;  /* 0x0000000c3a427291 */ /* 0x000fe4000f8e58ff */
[----:B------:R-:W-:Y:S02]  /*3a90*/  USEL UR39, URZ, 0x1, UP1 ;  /* 0x00000001ff277887 */ /* 0x000fe40008800000 */
[----:B------:R-:W-:Y:S02]  /*3aa0*/  USEL UR18, UR18, URZ, UP1 ;  /* 0x000000ff12127287 */ /* 0x000fe40008800000 */
[----:B------:R-:W-:Y:S02]  /*3ab0*/  UIADD3 UR64, UPT, UPT, UR68, 0x2, URZ ;  /* 0x0000000244407890 */ /* 0x000fe4000fffe0ff */
[----:B------:R-:W-:Y:S01]  /*3ac0*/  @UP0 ULEA UR38, UR18, UR7, 0x3 ;  /* 0x0000000712260291 */ /* 0x000fe2000f8e18ff */
[----:B------:R-:W-:Y:S01]  /*3ad0*/  LOP3.LUT R2, R2, UR39, RZ, 0x3c, !PT ;  /* 0x0000002702027c12 */ /* 0x000fe2000f8e3cff */
[----:B------:R-:W-:Y:S02]  /*3ae0*/  UIADD3 UR62, UPT, UPT, UR66, 0x2, URZ ;  /* 0x00000002423e7890 */ /* 0x000fe4000fffe0ff */
[----:B------:R-:W-:Y:S01]  /*3af0*/  UIADD3 UR60, UPT, UPT, UR68, 0x4, URZ ;  /* 0x00000004443c7890 */ /* 0x000fe2000fffe0ff */
[----:B-1----:R-:W-:Y:S01]  /*3b00*/  @P0 SHF.L.U32 R0, R2, 0x1f, RZ ;  /* 0x0000001f02000819 */ /* 0x002fe200000006ff */
[----:B------:R-:W-:Y:S02]  /*3b10*/  UIADD3 UR58, UPT, UPT, UR66, 0x4, URZ ;  /* 0x00000004423a7890 */ /* 0x000fe4000fffe0ff */
[----:B------:R-:W-:Y:S01]  /*3b20*/  UIADD3 UR56, UPT, UPT, UR68, 0x6, URZ ;  /* 0x0000000644387890 */ /* 0x000fe2000fffe0ff */
[----:B------:R2:W3:Y:S01]  /*3b30*/  @P0 SYNCS.PHASECHK.TRANS64.TRYWAIT P2, [UR38], R0 ;  /* 0x00000000ff0005a7 */ /* 0x0004e20008041126 */
[----:B------:R-:W-:Y:S02]  /*3b40*/  UIADD3 UR54, UPT, UPT, UR66, 0x6, URZ ;  /* 0x0000000642367890 */ /* 0x000fe4000fffe0ff */
        /* <DEDUP_REMOVED lines=10> */
[----:B------:R-:W-:Y:S02]  /*3bf0*/  UIADD3 UR15, UPT, UPT, UR15, -0x1, URZ ;  /* 0xffffffff0f0f7890 */ /* 0x000fe4000fffe0ff */
[----:B------:R-:W-:Y:S01]  /*3c00*/  UISETP.NE.AND UP0, UPT, UR17, UR16, UPT ;  /* 0x000000101100728c */ /* 0x000fe2000bf05270 */
[----:B------:R-:W-:Y:S01]  /*3c10*/  UMOV UR69, 0x40004040 ;  /* 0x4000404000457882 */ /* 0x000fe20000000000 */
[----:B------:R-:W-:Y:S01]  /*3c20*/  UMOV UR67, 0x40004040 ;  /* 0x4000404000437882 */ /* 0x000fe20000000000 */
[----:B------:R-:W-:Y:S01]  /*3c30*/  UMOV UR65, 0x40004040 ;  /* 0x4000404000417882 */ /* 0x000fe20000000000 */
[----:B------:R-:W-:Y:S01]  /*3c40*/  UTCHMMA.2CTA gdesc[UR66], gdesc[UR68], tmem[UR9], tmem[UR36], idesc[UR37], UP3 ;  /* 0x00ff2444420075ea */ /* 0x000fe20009a00009 */
[----:B------:R-:W-:Y:S01]  /*3c50*/  UPLOP3.LUT UP3, UPT, UPT, UPT, UPT, 0x80, 0x8 ;  /* 0x000000000008789c */ /* 0x000fe20003f6f070 */
[----:B------:R-:W-:Y:S01]  /*3c60*/  UMOV UR63, 0x40004040 ;  /* 0x40004040003f7882 */ /* 0x000fe20000000000 */
[----:B------:R-:W-:Y:S01]  /*3c70*/  UMOV UR61, 0x40004040 ;  /* 0x40004040003d7882 */ /* 0x000fe20000000000 */
[----:B------:R-:W-:Y:S01]  /*3c80*/  UTCHMMA.2CTA gdesc[UR62], gdesc[UR64], tmem[UR9], tmem[UR34], idesc[UR35], UPT ;  /* 0x00ff22403e0075ea */ /* 0x000fe2000ba00009 */
[----:B------:R-:W-:Y:S01]  /*3c90*/  UMOV UR59, 0x40004040 ;  /* 0x40004040003b7882 */ /* 0x000fe20000000000 */
[----:B------:R-:W-:Y:S01]  /*3ca0*/  UMOV UR57, 0x40004040 ;  /* 0x4000404000397882 */ /* 0x000fe20000000000 */
[----:B------:R1:W-:Y:S01]  /*3cb0*/  UTCHMMA.2CTA gdesc[UR58], gdesc[UR60], tmem[UR9], tmem[UR32], idesc[UR33], UPT ;  /* 0x00ff203c3a0075ea */ /* 0x0003e2000ba00009 */
        /* <DEDUP_REMOVED lines=11> */
[----:B------:R-:W-:Y:S01]  /*3d70*/  UMOV UR39, 0x40004040 ;  /* 0x4000404000277882 */ /* 0x000fe20000000000 */
[----:B------:R2:W-:Y:S01]  /*3d80*/  UTCHMMA.2CTA gdesc[UR42], gdesc[UR44], tmem[UR9], tmem[UR24], idesc[UR25], UPT ;  /* 0x00ff182c2a0075ea */ /* 0x0005e2000ba00009 */
[----:B------:R2:W-:Y:S01]  /*3d90*/  UTCHMMA.2CTA gdesc[UR38], gdesc[UR40], tmem[UR9], tmem[UR22], idesc[UR23], UPT ;  /* 0x00ff1628260075ea */ /* 0x0005e2000ba00009 */
[----:B------:R2:W-:Y:S01]  /*3da0*/  UTCBAR.2CTA.MULTICAST [UR14], URZ, UR11 ;  /* 0x000000ff0e0073e9 */ /* 0x0005e2000820080b */
[----:B-1----:R-:W-:Y:S01]  /*3db0*/  UMOV UR58, UR18 ;  /* 0x00000012003a7c82 */ /* 0x002fe20008000000 */
[----:B------:R-:W-:Y:S05]  /*3dc0*/  BRA.U UP0, `(.L_x_74) ;  /* 0xfffffffd00007547 */ /* 0x000fea000b83ffff */
.L_x_71:
[----:B------:R-:W-:Y:S01]  /*3dd0*/  UIADD3 UR8, UPT, UPT, UR8, 0xa0, URZ ;  /* 0x000000a008087890 */ /* 0x000fe2000fffe0ff */
[----:B------:R-:W-:-:S08]  /*3de0*/  UMOV UR17, UR16 ;  /* 0x0000001000117c82 */ /* 0x000fd00008000000 */
[----:B------:R4:W-:Y:S01]  /*3df0*/  UTCBAR.2CTA.MULTICAST [UR8], URZ, UR10 ;  /* 0x000000ff080073e9 */ /* 0x0009e2000820080a */
[----:B------:R-:W-:Y:S02]  /*3e00*/  NOP ;  /* 0x0000000000007918 */ /* 0x000fe40000000000 */
.L_x_69:
[----:B------:R-:W-:Y:S01]  /*3e10*/  UIADD3 UR19, UPT, UPT, UR19, 0x1, URZ ;  /* 0x0000000113137890 */ /* 0x000fe2000fffe0ff */
[----:B------:R-:W-:-:S03]  /*3e20*/  ISETP.NE.AND P0, PT, R8, 0x2, PT ;  /* 0x000000020800780c */ /* 0x000fc60003f05270 */
[----:B------:R-:W-:Y:S01]  /*3e30*/  UISETP.NE.AND UP0, UPT, UR19, 0x4, UPT ;  /* 0x000000041300788c */ /* 0x000fe2000bf05270 */
[----:B-12---:R-:W-:Y:S02]  /*3e40*/  SEL R0, RZ, 0x1, P0 ;  /* 0x00000001ff007807 */ /* 0x006fe40000000000 */
[----:B------:R-:W-:Y:S01]  /*3e50*/  SEL R8, R8, RZ, P0 ;  /* 0x000000ff08087207 */ /* 0x000fe20000000000 */
[----:B----4-:R-:W-:Y:S01]  /*3e60*/  USEL UR8, URZ, 0x1, UP0 ;  /* 0x00000001ff087887 */ /* 0x010fe20008000000 */
[----:B------:R-:W-:Y:S01]  /*3e70*/  LOP3.LUT R3, R3, R0, RZ, 0x3c, !PT ;  /* 0x0000000003037212 */ /* 0x000fe200078e3cff */
[----:B------:R-:W-:-:S04]  /*3e80*/  USEL UR19, UR19, URZ, UP0 ;  /* 0x000000ff13137287 */ /* 0x000fc80008000000 */
[----:B------:R-:W-:Y:S01]  /*3e90*/  LOP3.LUT R9, R9, UR8, RZ, 0x3c, !PT ;  /* 0x0000000809097c12 */ /* 0x000fe2000f8e3cff */
[----:B------:R-:W-:Y:S07]  /*3ea0*/  @P1 BRA `(.L_x_75) ;  /* 0xfffffff800381947 */ /* 0x000fee000383ffff */
[----:B------:R-:W1:Y:S01]  /*3eb0*/  S2UR UR6, SR_CgaCtaId ;  /* 0x00000000000679c3 */ /* 0x000e620000008800 */
[----:B------:R-:W-:Y:S01]  /*3ec0*/  ELECT P0, URZ, PT ;  /* 0x0000000000ff782f */ /* 0x000fe20003800000 */
[----:B------:R-:W-:Y:S01]  /*3ed0*/  HFMA2 R0, -RZ, RZ, 0, 5.9604644775390625e-08 ;  /* 0x00000001ff007431 */ /* 0x000fe200000001ff */
[----:B------:R-:W-:-:S05]  /*3ee0*/  UMOV UR8, 0x40 ;  /* 0x0000004000087882 */ /* 0x000fca0000000000 */
[----:B------:R-:W-:Y:S01]  /*3ef0*/  UVIRTCOUNT.DEALLOC.SMPOOL 0x80 ;  /* 0x000000800000784c */ /* 0x000fe20000000000 */
[----:B------:R-:W-:Y:S02]  /*3f00*/  UISETP.NE.AND UP0, UPT, UR5, URZ, UPT ;  /* 0x000000ff0500728c */ /* 0x000fe4000bf05270 */
[----:B-1----:R-:W-:-:S09]  /*3f10*/  ULEA UR6, UR6, UR8, 0x18 ;  /* 0x0000000806067291 */ /* 0x002fd2000f8ec0ff */
[----:B------:R1:W-:Y:S01]  /*3f20*/  @P0 STS.U8 [UR6+0x1c], R0 ;  /* 0x00001c00ff000988 */ /* 0x0003e20008000006 */
[----:B------:R-:W-:Y:S05]  /*3f30*/  BRA.U UP0, `(.L_x_76) ;  /* 0x0000000100a07547 */ /* 0x000fea000b800000 */
[----:B------:R-:W-:Y:S01]  /*3f40*/  UIADD3 UR5, UPT, UPT, UR7, 0xc0, URZ ;  /* 0x000000c007057890 */ /* 0x000fe2000fffe0ff */
[----:B------:R-:W-:-:S03]  /*3f50*/  SHF.L.U32 R2, R9, 0x1f, RZ ;  /* 0x0000001f09027819 */ /* 0x000fc600000006ff */
[----:B------:R-:W-:-:S09]  /*3f60*/  ULEA UR8, UR19, UR5, 0x3 ;  /* 0x0000000513087291 */ /* 0x000fd2000f8e18ff */
[----:B------:R-:W2:Y:S02]  /*3f70*/  SYNCS.PHASECHK.TRANS64.TRYWAIT P0, [UR8], R2 ;  /* 0x00000002ff0075a7 */ /* 0x000ea40008001108 */
[----:B--2---:R-:W-:Y:S05]  /*3f80*/  @!P0 BRA `(.L_x_77) ;  /* 0x0000003400888947 */ /* 0x004fea0003800000 */
.L_x_146:
        /* <DEDUP_REMOVED lines=9> */
.L_x_148:
        /* <DEDUP_REMOVED lines=9> */
.L_x_150:
[----:B------:R-:W-:-:S04]  /*40b0*/  UIADD3 UR9, UPT, UPT, UR9, 0x1, URZ ;  /* 0x0000000109097890 */ /* 0x000fc8000fffe0ff */
[----:B------:R-:W-:-:S04]  /*40c0*/  UISETP.NE.AND UP1, UPT, UR9, 0x4, UPT ;  /* 0x000000040900788c */ /* 0x000fc8000bf25270 */
[----:B------:R-:W-:Y:S02]  /*40d0*/  USEL UR8, URZ, 0x1, UP1 ;  /* 0x00000001ff087887 */ /* 0x000fe40008800000 */
[----:B------:R-:W-:-:S04]  /*40e0*/  USEL UR9, UR9, URZ, UP1 ;  /* 0x000000ff09097287 */ /* 0x000fc80008800000 */
[----:B------:R-:W-:Y:S01]  /*40f0*/  ULEA UR9, UR9, UR5, 0x3 ;  /* 0x0000000509097291 */ /* 0x000fe2000f8e18ff */
[----:B------:R-:W-:-:S04]  /*4100*/  LOP3.LUT R2, R2, UR8, RZ, 0x3c, !PT ;  /* 0x0000000802027c12 */ /* 0x000fc8000f8e3cff */
[----:B------:R-:W-:Y:S01]  /*4110*/  SHF.L.U32 R2, R2, 0x1f, RZ ;  /* 0x0000001f02027819 */ /* 0x000fe200000006ff */
[----:B-1----:R-:W-:-:S04]  /*4120*/  IMAD.U32 R0, RZ, RZ, UR9 ;  /* 0x00000009ff007e24 */ /* 0x002fc8000f8e00ff */
[----:B------:R1:W2:Y:S03]  /*4130*/  SYNCS.PHASECHK.TRANS64.TRYWAIT P0, [R0+URZ], R2 ;  /* 0x00000002000075a7 */ /* 0x0002a600080011ff */
[----:B--2---:R-:W-:Y:S05]  /*4140*/  @!P0 NANOSLEEP.SYNCS 0x989680 ;  /* 0x009896800000895d */ /* 0x004fea0003900000 */
[----:B------:R-:W2:Y:S02]  /*4150*/  @!P0 SYNCS.PHASECHK.TRANS64 P0, [R0+URZ], R2 ;  /* 0x00000002000085a7 */ /* 0x000ea400080010ff */
[----:B--2---:R-:W-:Y:S05]  /*4160*/  @P0 BRA `(.L_x_80) ;  /* 0x0000000000200947 */ /* 0x004fea0003800000 */
.L_x_81:
[----:B--2---:R2:W4:Y:S02]  /*4170*/  SYNCS.PHASECHK.TRANS64.TRYWAIT P0, [R0+URZ], R2 ;  /* 0x00000002000075a7 */ /* 0x00452400080011ff */
[----:B----4-:R-:W-:Y:S05]  /*4180*/  @!P0 NANOSLEEP.SYNCS 0x989680 ;  /* 0x009896800000895d */ /* 0x010fea0003900000 */
[----:B------:R-:W4:Y:S02]  /*4190*/  @!P0 SYNCS.PHASECHK.TRANS64 P0, [R0+URZ], R2 ;  /* 0x00000002000085a7 */ /* 0x000f2400080010ff */
[----:B----4-:R-:W-:Y:S05]  /*41a0*/  @!P0 BRA `(.L_x_81) ;  /* 0xfffffffc00f08947 */ /* 0x010fea000383ffff */
[----:B------:R-:W-:Y:S05]  /*41b0*/  BRA `(.L_x_80) ;  /* 0x00000000000c7947 */ /* 0x000fea0003800000 */
.L_x_76:
[----:B------:R-:W-:-:S04]  /*41c0*/  UIADD3 UR5, UPT, UPT, UR7, 0x100, URZ ;  /* 0x0000010007057890 */ /* 0x000fc8000fffe0ff */
[----:B------:R-:W-:-:S09]  /*41d0*/  UPRMT UR5, UR4, 0x654, UR5 ;  /* 0x0000065404057896 */ /* 0x000fd20008000005 */
[----:B------:R-:W-:Y:S03]  /*41e0*/  SYNCS.ARRIVE.TRANS64.RED.A1T0 RZ, [UR5], RZ ;  /* 0x000000ffffff79a7 */ /* 0x000fe60008100405 */
.L_x_80:
[----:B-12---:R-:W-:Y:S01]  /*41f0*/  SHF.L.U32 R2, RZ, 0x1f, RZ ;  /* 0x0000001fff027819 */ /* 0x006fe200000006ff */
[----:B------:R-:W-:Y:S01]  /*4200*/  UIADD3 UR5, UPT, UPT, UR7, 0x100, URZ ;  /* 0x0000010007057890 */ /* 0x000fe2000fffe0ff */
[----:B------:R-:W-:Y:S02]  /*4210*/  PLOP3.LUT P0, PT, PT, PT, UP0, 0x80, 0x8 ;  /* 0x000000000008781c */ /* 0x000fe40003f0f008 */
[----:B------:R-:W1:Y:S02]  /*4220*/  SYNCS.PHASECHK.TRANS64.TRYWAIT P1, [UR7+0x100], R2 ;  /* 0x00010002ff0075a7 */ /* 0x000e640008021107 */
[----:B-1----:R-:W-:Y:S09]  /*4230*/  @!P1 BRA `(.L_x_82) ;  /* 0x0000003400249947 */ /* 0x002ff20003800000 */
.L_x_152:
[----:B------:R-:W-:Y:S01]  /*4240*/  @!UP0 UPRMT UR5, UR4, 0x654, UR5 ;  /* 0x0000065404058896 */ /* 0x000fe20008000005 */
[----:B------:R-:W-:Y:S02]  /*4250*/  UMOV UR8, 0xffff ;  /* 0x0000ffff00087882 */ /* 0x000fe40000000000 */
[----:B------:R-:W-:-:S06]  /*4260*/  UMOV UR4, 0x1 ;  /* 0x0000000100047882 */ /* 0x000fcc0000000000 */
[----:B------:R-:W-:Y:S01]  /*4270*/  @!P0 SYNCS.ARRIVE.TRANS64.RED.A1T0 RZ, [UR5], RZ ;  /* 0x000000ffffff89a7 */ /* 0x000fe20008100405 */
[----:B------:R-:W-:Y:S01]  /*4280*/  NOP ;  /* 0x0000000000007918 */ /* 0x000fe20000000000 */
[----:B-1----:R-:W1:Y:S01]  /*4290*/  LDS R0, [UR6+0x14] ;  /* 0x00001406ff007984 */ /* 0x002e620008000800 */
[----:B------:R-:W-:-:S04]  /*42a0*/  ULOP3.LUT UR5, UR21, 0xffff, URZ, 0xc0, !UPT ;  /* 0x0000ffff15057892 */ /* 0x000fc8000f8ec0ff */
[----:B------:R-:W-:-:S04]  /*42b0*/  USHF.R.U32.HI UR5, URZ, 0x5, UR5 ;  /* 0x00000005ff057899 */ /* 0x000fc80008011605 */
[----:B------:R-:W-:Y:S02]  /*42c0*/  USHF.L.U32 UR8, UR8, UR5, URZ ;  /* 0x0000000508087299 */ /* 0x000fe400080006ff */
[----:B------:R-:W-:-:S04]  /*42d0*/  USHF.L.U32 UR4, UR4, UR5, URZ ;  /* 0x0000000504047299 */ /* 0x000fc800080006ff */
[----:B-1----:R-:W-:-:S04]  /*42e0*/  LOP3.LUT R0, R0, UR8, RZ, 0xc0, !PT ;  /* 0x0000000800007c12 */ /* 0x002fc8000f8ec0ff */
[----:B------:R-:W-:-:S13]  /*42f0*/  ISETP.NE.AND P0, PT, R0, UR8, PT ;  /* 0x0000000800007c0c */ /* 0x000fda000bf05270 */
[----:B------:R-:W-:Y:S05]  /*4300*/  @P0 BRA `(.L_x_83) ;  /* 0x0000000000580947 */ /* 0x000fea0003800000 */
[----:B------:R-:W1:Y:S02]  /*4310*/  LDS R0, [UR6+0x18] ;  /* 0x00001806ff007984 */ /* 0x000e640008000800 */
[----:B-1----:R-:W-:-:S04]  /*4320*/  LOP3.LUT R0, R0, UR4, RZ, 0xc0, !PT ;  /* 0x0000000400007c12 */ /* 0x002fc8000f8ec0ff */
[----:B------:R-:W-:-:S13]  /*4330*/  ISETP.NE.AND P0, PT, R0, UR4, PT ;  /* 0x0000000400007c0c */ /* 0x000fda000bf05270 */
[----:B------:R-:W-:Y:S05]  /*4340*/  @P0 BRA `(.L_x_84) ;  /* 0x00000000003c0947 */ /* 0x000fea0003800000 */
[----:B------:R-:W1:Y:S01]  /*4350*/  S2R R2, SR_LANEID ;  /* 0x0000000000027919 */ /* 0x000e620000000000 */
[----:B------:R-:W-:Y:S01]  /*4360*/  ULOP3.LUT UR8, URZ, UR8, URZ, 0x33, !UPT ;  /* 0x00000008ff087292 */ /* 0x000fe2000f8e33ff */
[----:B------:R-:W-:Y:S02]  /*4370*/  VOTEU.ANY UR7, UPT, PT ;  /* 0x0000000000077886 */ /* 0x000fe400038e0100 */
[----:B------:R-:W-:-:S03]  /*4380*/  UFLO.U32 UR7, UR7 ;  /* 0x00000007000772bd */ /* 0x000fc600080e0000 */
[----:B------:R-:W-:-:S04]  /*4390*/  IMAD.U32 R0, RZ, RZ, UR8 ;  /* 0x00000008ff007e24 */ /* 0x000fc8000f8e00ff */
[----:B------:R2:W4:Y:S02]  /*43a0*/  REDUX UR5, R0 ;  /* 0x00000000000573c4 */ /* 0x0005240000000000 */
[----:B------:R1:W-:Y:S02]  /*43b0*/  UTCATOMSWS.AND URZ, UR8 ;  /* 0x0000000800ff79e3 */ /* 0x0003e40008000000 */
[----:B-1----:R-:W-:Y:S02]  /*43c0*/  ISETP.EQ.U32.AND P0, PT, R2, UR7, PT ;  /* 0x0000000702007c0c */ /* 0x002fe4000bf02070 */
[----:B--2---:R-:W-:Y:S02]  /*43d0*/  LOP3.LUT R0, RZ, UR4, RZ, 0x33, !PT ;  /* 0x00000004ff007c12 */ /* 0x004fe4000f8e33ff */
[----:B----4-:R-:W-:Y:S02]  /*43e0*/  MOV R2, UR5 ;  /* 0x0000000500027c02 */ /* 0x010fe40008000f00 */
[----:B------:R-:W1:Y:S07]  /*43f0*/  REDUX UR4, R0 ;  /* 0x00000000000473c4 */ /* 0x000e6e0000000000 */
[----:B------:R2:W-:Y:S01]  /*4400*/  @P0 ATOMS.AND RZ, [UR6+0x14], R2 ;  /* 0x00001402ffff098c */ /* 0x0005e2000a800006 */
[----:B-1----:R-:W-:-:S05]  /*4410*/  IMAD.U32 R0, RZ, RZ, UR4 ;  /* 0x00000004ff007e24 */ /* 0x002fca000f8e00ff */
[----:B------:R2:W-:Y:S01]  /*4420*/  @P0 ATOMS.AND RZ, [UR6+0x18], R0 ;  /* 0x00001800ffff098c */ /* 0x0005e2000a800006 */
[----:B------:R-:W-:Y:S05]  /*4430*/  BRA `(.L_x_85) ;  /* 0x0000000000147947 */ /* 0x000fea0003800000 */
.L_x_84:
[----:B------:R-:W-:Y:S02]  /*4440*/  MOV R2, 0x4460 ;  /* 0x0000446000027802 */ /* 0x000fe40000000f00 */
[----:B---3-5:R-:W-:Y:S05]  /*4450*/  CALL.REL.NOINC `($__internal_0_$__cuda_sm10x_tcgen05_guardrail_trap_col_being_dealloced_not_returned_by_alloc) ;  /* 0x00000034004c7944 */ /* 0x028fea0003c00000 */
[----:B------:R-:W-:Y:S05]  /*4460*/  BRA `(.L_x_85) ;  /* 0x0000000000087947 */ /* 0x000fea0003800000 */
.L_x_83:
[----:B------:R-:W-:Y:S02]  /*4470*/  MOV R2, 0x4490 ;  /* 0x0000449000027802 */ /* 0x000fe40000000f00 */
[----:B---3-5:R-:W-:Y:S05]  /*4480*/  CALL.REL.NOINC `($__internal_2_$__cuda_sm10x_tcgen05_guardrail_trap_unallocated_columns_being_dealloced) ;  /* 0x0000003400587944 */ /* 0x028fea0003c00000 */
.L_x_85:
[----:B------:R-:W-:Y:S01]  /*4490*/  NOP ;  /* 0x0000000000007918 */ /* 0x000fe20000000000 */
[----:B------:R-:W-:Y:S05]  /*44a0*/  EXIT ;  /* 0x000000000000794d */ /* 0x000fea0003800000 */
.L_x_56:
[----:B------:R-:W-:-:S09]  /*44b0*/  UISETP.NE.OR UP5, UPT, UR10, 0x3, !UP5 ;  /* 0x000000030a00788c */ /* 0x000fd2000efa5670 */
[----:B------:R-:W-:Y:S05]  /*44c0*/  BRA.U UP5, `(.L_x_86) ;  /* 0x0000000d05107547 */ /* 0x000fea000b800000 */
[----:B------:R-:W1:Y:S01]  /*44d0*/  LDC R0, c[0x0][0xb30] ;  /* 0x0002cc00ff007b82 */ /* 0x000e620000000800 */
[----:B------:R-:W2:Y:S01]  /*44e0*/  LDCU.64 UR8, c[0x0][0x888] ;  /* 0x00011100ff0877ac */ /* 0x000ea20008000a00 */
[----:B------:R-:W-:Y:S02]  /*44f0*/  HFMA2 R25, -RZ, RZ, 0, 0 ;  /* 0x00000000ff197431 */ /* 0x000fe400000001ff */
[----:B------:R-:W-:Y:S01]  /*4500*/  IMAD.MOV.U32 R27, RZ, RZ, 0x1 ;  /* 0x00000001ff1b7424 */ /* 0x000fe200078e00ff */
[----:B------:R-:W-:Y:S01]  /*4510*/  MOV R23, 0x2000 ;  /* 0x0000200000177802 */ /* 0x000fe20000000f00 */
[----:B------:R-:W3:Y:S01]  /*4520*/  LDCU.64 UR4, c[0x0][0x890] ;  /* 0x00011200ff0477ac */ /* 0x000ee20008000a00 */
[----:B------:R-:W-:Y:S01]  /*4530*/  IMAD.MOV.U32 R26, RZ, RZ, RZ ;  /* 0x000000ffff1a7224 */ /* 0x000fe200078e00ff */
[----:B------:R-:W4:Y:S01]  /*4540*/  LDC R22, c[0x0][0x370] ;  /* 0x0000dc00ff167b82 */ /* 0x000f220000000800 */
[----:B------:R-:W-:Y:S01]  /*4550*/  UMOV UR6, 0x400 ;  /* 0x0000040000067882 */ /* 0x000fe20000000000 */
[----:B------:R-:W-:-:S02]  /*4560*/  UPLOP3.LUT UP1, UPT, UPT, UPT, UPT, 0x40, 0x4 ;  /* 0x000000000004789c */ /* 0x000fc40003f2e870 */
[----:B------:R-:W-:Y:S01]  /*4570*/  ULEA UR6, UR37, UR6, 0x18 ;  /* 0x0000000625067291 */ /* 0x000fe2000f8ec0ff */
[----:B------:R-:W-:-:S03]  /*4580*/  UMOV UR15, URZ ;  /* 0x000000ff000f7c82 */ /* 0x000fc60008000000 */
[----:B------:R-:W4:Y:S01]  /*4590*/  LDC R3, c[0x0][0xb0c] ;  /* 0x0002c300ff037b82 */ /* 0x000f220000000800 */
[----:B--2---:R-:W-:Y:S02]  /*45a0*/  UISETP.NE.U32.AND UP2, UPT, UR8, URZ, UPT ;  /* 0x000000ff0800728c */ /* 0x004fe4000bf45070 */
[----:B---3--:R-:W-:-:S05]  /*45b0*/  UISETP.NE.U32.AND UP3, UPT, UR4, URZ, UPT ;  /* 0x000000ff0400728c */ /* 0x008fca000bf65070 */
[----:B------:R-:W2:Y:S01]  /*45c0*/  LDC R20, c[0x0][0xb20] ;  /* 0x0002c800ff147b82 */ /* 0x000ea20000000800 */
[----:B-1----:R-:W-:Y:S01]  /*45d0*/  ISETP.NE.AND P1, PT, R0, 0x1, PT ;  /* 0x000000010000780c */ /* 0x002fe20003f25270 */
[----:B------:R-:W-:Y:S02]  /*45e0*/  UISETP.NE.AND.EX UP2, UPT, UR9, URZ, UPT, UP2 ;  /* 0x000000ff0900728c */ /* 0x000fe4000bf45320 */
[----:B------:R-:W-:-:S04]  /*45f0*/  UISETP.NE.AND.EX UP3, UPT, UR5, URZ, UPT, UP3 ;  /* 0x000000ff0500728c */ /* 0x000fc8000bf65330 */
[----:B------:R-:W1:Y:S08]  /*4600*/  LDC.64 R28, c[0x0][0x348] ;  /* 0x0000d200ff1c7b82 */ /* 0x000e700000000a00 */
[----:B------:R-:W3:Y:S08]  /*4610*/  LDC.64 R14, c[0x0][0xb10] ;  /* 0x0002c400ff0e7b82 */ /* 0x000ef00000000a00 */
[----:B------:R-:W1:Y:S08]  /*4620*/  LDC.64 R6, c[0x0][0xb18] ;  /* 0x0002c600ff067b82 */ /* 0x000e700000000a00 */
[----:B------:R-:W1:Y:S08]  /*4630*/  LDC.64 R4, c[0x0][0xb28] ;  /* 0x0002ca00ff047b82 */ /* 0x000e700000000a00 */
[----:B--2-4-:R-:W1:Y:S02]  /*4640*/  LDC R21, c[0x0][0x374] ;  /* 0x0000dd00ff157b82 */ /* 0x014e640000000800 */
.L_x_94:
[C---:B------:R-:W-:Y:S02]  /*4650*/  LEA R0, R26.reuse, UR6, 0x3 ;  /* 0x000000061a007c11 */ /* 0x040fe4000f8e18ff */
[----:B------:R-:W-:Y:S02]  /*4660*/  SHF.L.U32 R2, R25, 0x1f, RZ ;  /* 0x0000001f19027819 */ /* 0x000fe400000006ff */
[----:B------:R-:W-:Y:S02]  /*4670*/  LEA R16, R26, UR6, 0x4 ;  /* 0x000000061a107c11 */ /* 0x000fe4000f8e20ff */
[----:B--2---:R-:W2:Y:S02]  /*4680*/  SYNCS.PHASECHK.TRANS64.TRYWAIT P0, [R0+URZ+0x80], R2 ;  /* 0x00008002000075a7 */ /* 0x004ea400080011ff */
[----:B--2---:R-:W-:Y:S05]  /*4690*/  @!P0 BRA `(.L_x_87) ;  /* 0x0000003000248947 */ /* 0x004fea0003800000 */
.L_x_153:
[----:B------:R-:W-:Y:S01]  /*46a0*/  ISETP.GE.AND P0, PT, R40, 0x1, PT ;  /* 0x000000012800780c */ /* 0x000fe20003f06270 */
[----:B------:R-:W4:Y:S01]  /*46b0*/  LDS.128 R16, [R16+0x110] ;  /* 0x0001100010107984 */ /* 0x000f220000000c00 */
[----:B------:R-:W-:Y:S01]  /*46c0*/  ISETP.NE.U32.AND P4, PT, RZ, UR4, PT ;  /* 0x00000004ff007c0c */ /* 0x000fe2000bf85070 */
[----:B--2---:R-:W-:Y:S03]  /*46d0*/  VIADD R0, R0, 0x90 ;  /* 0x0000009000007836 */ /* 0x004fe60000000000 */
[----:B------:R-:W-:Y:S01]  /*46e0*/  ISETP.NE.AND.EX P4, PT, RZ, UR5, PT, P4 ;  /* 0x00000005ff007c0c */ /* 0x000fe2000bf85340 */
[----:B------:R-:W-:Y:S01]  /*46f0*/  @!PT LDS RZ, [RZ] ;  /* 0x00000000fffff984 */ /* 0x000fe20000000800 */
[----:B------:R-:W-:Y:S01]  /*4700*/  @!PT LDS RZ, [RZ] ;  /* 0x00000000fffff984 */ /* 0x000fe20000000800 */
[----:B------:R-:W-:Y:S01]  /*4710*/  @!PT LDS RZ, [RZ] ;  /* 0x00000000fffff984 */ /* 0x000fe20000000800 */
[----:B------:R-:W-:Y:S01]  /*4720*/  @!PT LDS RZ, [RZ] ;  /* 0x00000000fffff984 */ /* 0x000fe20000000800 */
[----:B------:R2:W-:Y:S06]  /*4730*/  MEMBAR.ALL.CTA ;  /* 0x0000000000007992 */ /* 0x0005ec0000008000 */
[----:B--2---:R-:W2:Y:S01]  /*4740*/  FENCE.VIEW.ASYNC.S ;  /* 0x00000000000073c6 */ /* 0x004ea20000000000 */
[----:B------:R-:W-:Y:S04]  /*4750*/  PRMT R0, RZ, 0x654, R0 ;  /* 0x00000654ff007816 */ /* 0x000fe80000000000 */
[----:B--2---:R2:W-:Y:S01]  /*4760*/  SYNCS.ARRIVE.TRANS64.RED.A1T0 RZ, [R0+URZ], RZ ;  /* 0x000000ff00ff79a7 */ /* 0x0045e200081004ff */
[----:B----4-:R-:W-:Y:S11]  /*4770*/  LOP3.LUT P3, RZ, R18, 0x1, RZ, 0xc0, !PT ;  /* 0x0000000112ff7812 */ /* 0x010ff6000786c0ff */
[----:B------:R-:W-:Y:S02]  /*4780*/  @!UPT UIADD3 URZ, UPT, UPT, URZ, URZ, URZ ;  /* 0x000000fffffff290 */ /* 0x000fe4000fffe0ff */
[----:B------:R-:W-:Y:S02]  /*4790*/  @P3 MOV R11, R16 ;  /* 0x00000010000b3202 */ /* 0x000fe40000000f00 */
[----:B------:R-:W-:Y:S01]  /*47a0*/  @P3 LOP3.LUT R10, R17, 0xffff, RZ, 0xc0, !PT ;  /* 0x0000ffff110a3812 */ /* 0x000fe200078ec0ff */
[----:B--2---:R-:W-:Y:S06]  /*47b0*/  @!P0 BRA `(.L_x_88) ;  /* 0x0000000000a48947 */ /* 0x004fec0003800000 */
[-C--:B-1----:R-:W-:Y:S01]  /*47c0*/  IMAD.HI.U32 R0, R21, R7.reuse, RZ ;  /* 0x0000000715007227 */ /* 0x082fe200078e00ff */
[----:B------:R-:W-:Y:S02]  /*47d0*/  ISETP.NE.AND P0, PT, R6, 0x1, PT ;  /* 0x000000010600780c */ /* 0x000fe40003f05270 */
[----:B------:R-:W-:Y:S01]  /*47e0*/  ISETP.NE.AND P2, PT, R40, 0x1, PT ;  /* 0x000000012800780c */ /* 0x000fe20003f45270 */
[----:B---3--:R-:W-:Y:S01]  /*47f0*/  IMAD.HI.U32 R9, R22, R14, RZ ;  /* 0x0000000e16097227 */ /* 0x008fe200078e00ff */
[----:B------:R-:W-:Y:S02]  /*4800*/  SHF.R.U32.HI R0, RZ, R20, R0 ;  /* 0x00000014ff007219 */ /* 0x000fe40000011600 */
[----:B------:R-:W-:Y:S01]  /*4810*/  ISETP.NE.AND P5, PT, R3, 0x1, PT ;  /* 0x000000010300780c */ /* 0x000fe20003fa5270 */
[----:B------:R-:W-:Y:S01]  /*4820*/  IMAD.HI.U32 R13, R10, R7, RZ ;  /* 0x000000070a0d7227 */ /* 0x000fe200078e00ff */
[----:B------:R-:W-:Y:S02]  /*4830*/  SHF.R.U32.HI R9, RZ, R15, R9 ;  /* 0x0000000fff097219 */ /* 0x000fe40000011609 */
[----:B------:R-:W-:Y:S01]  /*4840*/  SEL R0, R21, R0, !P0 ;  /* 0x0000000015007207 */ /* 0x000fe20004000000 */
[----:B------:R-:W-:Y:S01]  /*4850*/  IMAD.HI.U32 R12, R11, R14, RZ ;  /* 0x0000000e0b0c7227 */ /* 0x000fe200078e00ff */
[----:B------:R-:W-:Y:S03]  /*4860*/  SEL R9, R22, R9, !P5 ;  /* 0x0000000916097207 */ /* 0x000fe60006800000 */
[-C--:B------:R-:W-:Y:S01]  /*4870*/  IMAD.HI.U32 R8, R0, R4.reuse, RZ ;  /* 0x0000000400087227 */ /* 0x080fe200078e00ff */
[----:B------:R-:W-:Y:S03]  /*4880*/  SHF.R.U32.HI R12, RZ, R15, R12 ;  /* 0x0000000fff0c7219 */ /* 0x000fe6000001160c */
[----:B------:R-:W-:Y:S01]  /*4890*/  IMAD.HI.U32 R2, R9, R4, RZ ;  /* 0x0000000409027227 */ /* 0x000fe200078e00ff */
[-C--:B------:R-:W-:Y:S02]  /*48a0*/  @P2 SHF.R.U32.HI R0, RZ, R5.reuse, R8 ;  /* 0x00000005ff002219 */ /* 0x080fe40000011608 */
[----:B------:R-:W-:Y:S02]  /*48b0*/  SHF.R.U32.HI R8, RZ, R20, R13 ;  /* 0x00000014ff087219 */ /* 0x000fe4000001160d */
[----:B------:R-:W-:Y:S01]  /*48c0*/  @P2 SHF.R.U32.HI R9, RZ, R5, R2 ;  /* 0x00000005ff092219 */ /* 0x000fe20000011602 */
[----:B------:R-:W-:Y:S01]  /*48d0*/  IMAD R0, R40, R0, RZ ;  /* 0x0000000028007224 */ /* 0x000fe200078e02ff */
[----:B------:R-:W-:Y:S02]  /*48e0*/  SEL R8, R10, R8, !P0 ;  /* 0x000000080a087207 */ /* 0x000fe40004000000 */
[----:B------:R-:W-:Y:S01]  /*48f0*/  SEL R2, R11, R12, !P5 ;  /* 0x0000000c0b027207 */ /* 0x000fe20006800000 */
[----:B------:R-:W-:Y:S01]  /*4900*/  IMAD R12, R40, R9, RZ ;  /* 0x00000009280c7224 */ /* 0x000fe200078e02ff */
[C---:B------:R-:W-:Y:S01]  /*4910*/  ISETP.GE.AND P0, PT, R8.reuse, R0, PT ;  /* 0x000000000800720c */ /* 0x040fe20003f06270 */
[----:B------:R-:W-:Y:S03]  /*4920*/  IMAD.HI.U32 R0, R8, R4, RZ ;  /* 0x0000000408007227 */ /* 0x000fe600078e00ff */
[----:B------:R-:W-:Y:S02]  /*4930*/  ISETP.GE.OR P0, PT, R2, R12, P0 ;  /* 0x0000000c0200720c */ /* 0x000fe40000706670 */
[-C--:B------:R-:W-:Y:S04]  /*4940*/  SHF.R.U32.HI R0, RZ, R5.reuse, R0 ;  /* 0x00000005ff007219 */ /* 0x080fe80000011600 */
[----:B------:R-:W-:Y:S05]  /*4950*/  SEL R13, R8, R0, !P2 ;  /* 0x00000000080d7207 */ /* 0x000fea0005000000 */
[----:B------:R-:W-:Y:S02]  /*4960*/  IMAD.MOV R12, RZ, RZ, -R13 ;  /* 0x000000ffff0c7224 */ /* 0x000fe400078e0a0d */
[----:B------:R-:W-:Y:S04]  /*4970*/  @!P0 IMAD.HI.U32 R0, R2, R4, RZ ;  /* 0x0000000402008227 */ /* 0x000fe800078e00ff */
[----:B------:R-:W-:Y:S01]  /*4980*/  IMAD R12, R40, R12, R8 ;  /* 0x0000000c280c7224 */ /* 0x000fe200078e0208 */
[----:B------:R-:W-:Y:S04]  /*4990*/  @!P0 SHF.R.U32.HI R0, RZ, R5, R0 ;  /* 0x00000005ff008219 */ /* 0x000fe80000011600 */
[----:B------:R-:W-:Y:S04]  /*49a0*/  @!P0 SEL R0, R2, R0, !P2 ;  /* 0x0000000002008207 */ /* 0x000fe80005000000 */
[----:B------:R-:W-:Y:S01]  /*49b0*/  @!P0 IADD3 R13, PT, PT, R13, -R0, RZ ;  /* 0x800000000d0d8210 */ /* 0x000fe20007ffe0ff */
[----:B------:R-:W-:Y:S01]  /*49c0*/  @!P0 IMAD R0, R9, R12, R0 ;  /* 0x0000000c09008224 */ /* 0x000fe200078e0200 */
[----:B------:R-:W-:Y:S01]  /*49d0*/  IADD3 R9, PT, PT, -R8, RZ, RZ ;  /* 0x000000ff08097210 */ /* 0x000fe20007ffe1ff */
[--C-:B------:R-:W-:Y:S02]  /*49e0*/  IMAD.MOV R12, RZ, RZ, -R2.reuse ;  /* 0x000000ffff0c7224 */ /* 0x100fe400078e0a02 */
[----:B------:R-:W-:Y:S02]  /*49f0*/  @!P0 IMAD R8, R13, R40, R2 ;  /* 0x000000280d088224 */ /* 0x000fe400078e0202 */
[----:B------:R-:W-:Y:S02]  /*4a00*/  @!P0 IMAD.MOV.U32 R2, RZ, RZ, R0 ;  /* 0x000000ffff028224 */ /* 0x000fe400078e0000 */
[----:B------:R-:W-:Y:S02]  /*4a10*/  IMAD R11, R3, R12, R11 ;  /* 0x0000000c030b7224 */ /* 0x000fe400078e020b */
[----:B------:R-:W-:Y:S02]  /*4a20*/  IMAD R10, R6, R9, R10 ;  /* 0x00000009060a7224 */ /* 0x000fe400078e020a */
[----:B------:R-:W-:Y:S02]  /*4a30*/  IMAD R11, R2, R3, R11 ;  /* 0x00000003020b7224 */ /* 0x000fe400078e020b */
[----:B------:R-:W-:Y:S02]  /*4a40*/  IMAD R10, R8, R6, R10 ;  /* 0x00000006080a7224 */ /* 0x000fe400078e020a */
.L_x_88:
[----:B------:R-:W-:Y:S05]  /*4a50*/  BRA.U UP1, `(.L_x_89) ;  /* 0x0000000101107547 */ /* 0x000fea000b800000 */
[----:B------:R-:W-:Y:S04]  /*4a60*/  MOV R2, UR7 ;  /* 0x0000000700027c02 */ /* 0x000fe80008000f00 */
[----:B------:R-:W-:Y:S04]  /*4a70*/  SHF.L.U32 R2, R2, 0x1f, RZ ;  /* 0x0000001f02027819 */ /* 0x000fe800000006ff */
[----:B------:R-:W2:Y:S02]  /*4a80*/  SYNCS.PHASECHK.TRANS64.TRYWAIT P0, [UR6+0x78], R2 ;  /* 0x00007802ff0075a7 */ /* 0x000ea40008001106 */
[----:B--2---:R-:W-:Y:S05]  /*4a90*/  @!P0 BRA `(.L_x_90) ;  /* 0x0000002c00388947 */ /* 0x004fea0003800000 */
.L_x_89:
[----:B------:R-:W-:Y:S05]  /*4aa0*/  BRA.U !UP3, `(.L_x_91) ;  /* 0x000000010b347547 */ /* 0x000fea000b800000 */
[----:B------:R-:W-:Y:S01]  /*4ab0*/  UPLOP3.LUT UP0, UPT, UPT, UPT, UP2, 0x80, 0x8 ;  /* 0x000000000008789c */ /* 0x000fe20003f0f020 */
[----:B--2---:R-:W-:Y:S02]  /*4ac0*/  HFMA2 R0, -RZ, RZ, 0, 5.9604644775390625e-08 ;  /* 0x00000001ff007431 */ /* 0x004fe400000001ff */
[----:B------:R-:W-:Y:S03]  /*4ad0*/  IMAD.MOV.U32 R98, RZ, RZ, 0x1 ;  /* 0x00000001ff627424 */ /* 0x000fe600078e00ff */
[----:B------:R-:W-:Y:S05]  /*4ae0*/  PLOP3.LUT P0, PT, PT, PT, UP0, 0x80, 0x8 ;  /* 0x000000000008781c */ /* 0x000fea0003f0f008 */
[----:B------:R-:W2:Y:S01]  /*4af0*/  @UP0 LDCU.64 UR10, c[0x0][0x888] ;  /* 0x00011100ff0a07ac */ /* 0x000ea20008000a00 */
[----:B------:R-:W-:Y:S07]  /*4b00*/  @UP0 UIMAD UR8, UR36, UR4, URZ ;  /* 0x00000004240802a4 */ /* 0x000fee000f8e02ff */
[----:B------:R-:W-:Y:S01]  /*4b10*/  @!P0 PRMT R98, R0, 0x7610, R98 ;  /* 0x0000761000628816 */ /* 0x000fe20000000062 */
[----:B--2---:R-:W-:Y:S03]  /*4b20*/  @UP0 UIMAD.WIDE UR10, UR8, 0x4, UR10 ;  /* 0x00000004080a08a5 */ /* 0x004fe6000f8e020a */
[----:B------:R-:W2:Y:S03]  /*4b30*/  @!UP0 LDCU UR8, c[0x0][0x880] ;  /* 0x00011000ff0887ac */ /* 0x000ea60008000800 */
[----:B-----5:R-:W-:Y:S01]  /*4b40*/  IMAD.U32 R48, RZ, RZ, UR10 ;  /* 0x0000000aff307e24 */ /* 0x020fe2000f8e00ff */
[----:B------:R-:W-:Y:S05]  /*4b50*/  MOV R49, UR11 ;  /* 0x0000000b00317c02 */ /* 0x000fea0008000f00 */
[----:B------:R4:W5:Y:S02]  /*4b60*/  @P0 LDG.E R48, desc[UR40][R48.64] ;  /* 0x0000002830300981 */ /* 0x000964000c1e1900 */
[----:B--2-4-:R-:W-:Y:S07]  /*4b70*/  @!P0 IMAD.U32 R48, RZ, RZ, UR8 ;  /* 0x00000008ff308e24 */ /* 0x014fee000f8e00ff */
.L_x_91:
[----:B-----5:R-:W-:Y:S01]  /*4b80*/  @!P4 FSETP.EQ.AND P5, PT, R48, RZ, PT ;  /* 0x000000ff3000c20b */ /* 0x020fe20003fa2000 */
[----:B------:R-:W-:Y:S01]  /*4b90*/  @!UPT UIADD3 URZ, UPT, UPT, URZ, URZ, URZ ;  /* 0x000000fffffff290 */ /* 0x000fe2000fffe0ff */
[----:B------:R-:W-:Y:S11]  /*4ba0*/  @!P4 BRA `(.L_x_92) ;  /* 0x000000000014c947 */ /* 0x000ff60003800000 */
[----:B------:R-:W-:Y:S02]  /*4bb0*/  LOP3.LUT P0, RZ, R98, 0xff, RZ, 0xc0, !PT ;  /* 0x000000ff62ff7812 */ /* 0x000fe4000780c0ff */
[----:B------:R-:W-:Y:S04]  /*4bc0*/  PLOP3.LUT P5, PT, PT, PT, UP0, 0x80, 0x8 ;  /* 0x000000000008781c */ /* 0x000fe80003faf008 */
[----:B------:R-:W-:Y:S07]  /*4bd0*/  PLOP3.LUT P5, PT, P5, PT, PT, 0x8, 0x80 ;  /* 0x000000000080781c */ /* 0x000fee0002fae170 */
[----:B------:R-:W-:Y:S11]  /*4be0*/  @P0 FSETP.EQ.AND P5, PT, R48, RZ, PT ;  /* 0x000000ff3000020b */ /* 0x000ff60003fa2000 */
[----:B------:R-:W-:Y:S02]  /*4bf0*/  @!UPT UIADD3 URZ, UPT, UPT, URZ, URZ, URZ ;  /* 0x000000fffffff290 */ /* 0x000fe4000fffe0ff */
.L_x_92:
[----:B------:R-:W4:Y:S01]  /*4c00*/  LDC.64 R8, c[0x0][0xb10] ;  /* 0x0002c400ff087b82 */ /* 0x000f220000000a00 */
[----:B------:R-:W-:Y:S01]  /*4c10*/  ULEA UR13, UR15, UR6, 0x3 ;  /* 0x000000060f0d7291 */ /* 0x000fe2000f8e18ff */
[----:B------:R-:W-:Y:S01]  /*4c20*/  SHF.L.U32 R30, R27, 0x1f, RZ ;  /* 0x0000001f1b1e7819 */ /* 0x000fe200000006ff */
[----:B------:R-:W-:Y:S01]  /*4c30*/  VIADD R26, R26, 0x1 ;  /* 0x000000011a1a7836 */ /* 0x000fe20000000000 */
[----:B------:R-:W-:Y:S04]  /*4c40*/  @P3 SHF.R.U32.HI R24, RZ, 0x10, R17 ;  /* 0x00000010ff183819 */ /* 0x000fe80000011611 */
[----:B------:R-:W5:Y:S02]  /*4c50*/  LDC.64 R12, c[0x0][0xb18] ;  /* 0x0002c600ff0c7b82 */ /* 0x000f640000000a00 */
[----:B------:R-:W1:Y:S01]  /*4c60*/  SYNCS.PHASECHK.TRANS64.TRYWAIT P4, [UR13+0x60], R30 ;  /* 0x0000601eff0075a7 */ /* 0x000e62000808110d */
[C---:B----4-:R-:W-:Y:S05]  /*4c70*/  @!P1 IMAD.HI.U32 R8, R11.reuse, R8, RZ ;  /* 0x000000080b089227 */ /* 0x050fea00078e00ff */
[----:B--2---:R-:W2:Y:S01]  /*4c80*/  @!P1 LDC R0, c[0x0][0xb20] ;  /* 0x0002c800ff009b82 */ /* 0x004ea20000000800 */
[----:B------:R-:W-:Y:S01]  /*4c90*/  @!P1 SHF.R.U32.HI R8, RZ, R9, R8 ;  /* 0x00000009ff089219 */ /* 0x000fe20000011608 */
[----:B-----5:R-:W-:Y:S01]  /*4ca0*/  @!P1 IMAD.HI.U32 R13, R10, R13, RZ ;  /* 0x0000000d0a0d9227 */ /* 0x020fe200078e00ff */
[----:B------:R-:W-:Y:S05]  /*4cb0*/  @!P1 ISETP.NE.AND P0, PT, R12, 0x1, PT ;  /* 0x000000010c00980c */ /* 0x000fea0003f05270 */
[----:B------:R-:W4:Y:S01]  /*4cc0*/  @!P1 LDC R2, c[0x0][0xb0c] ;  /* 0x0002c300ff029b82 */ /* 0x000f220000000800 */
[----:B--2---:R-:W-:Y:S02]  /*4cd0*/  @!P1 SHF.R.U32.HI R0, RZ, R0, R13 ;  /* 0x00000000ff009219 */ /* 0x004fe4000001160d */
[----:B----4-:R-:W-:Y:S02]  /*4ce0*/  @!P1 ISETP.NE.AND P2, PT, R2, 0x1, PT ;  /* 0x000000010200980c */ /* 0x010fe40003f45270 */
[----:B------:R-:W-:Y:S02]  /*4cf0*/  @!P1 SEL R9, R10, R0, !P0 ;  /* 0x000000000a099207 */ /* 0x000fe40004000000 */
[----:B------:R-:W-:Y:S02]  /*4d00*/  ELECT P0, URZ, PT ;  /* 0x0000000000ff782f */ /* 0x000fe40003800000 */
[----:B------:R-:W-:Y:S05]  /*4d10*/  @!P1 SEL R8, R11, R8, !P2 ;  /* 0x000000080b089207 */ /* 0x000fea0005000000 */
[----:B------:R-:W-:Y:S02]  /*4d20*/  @!P1 IMAD.IADD R0, R9, 0x1, -R8 ;  /* 0x0000000109009824 */ /* 0x000fe400078e0a08 */
[----:B------:R-:W-:Y:S02]  /*4d30*/  @!P1 IMAD.IADD R8, R8, 0x1, -R9 ;  /* 0x0000000108089824 */ /* 0x000fe400078e0a09 */
[----:B------:R-:W-:Y:S02]  /*4d40*/  @!P1 IMAD R11, R0, R2, R11 ;  /* 0x00000002000b9224 */ /* 0x000fe400078e020b */
[----:B------:R-:W-:Y:S01]  /*4d50*/  @!P1 IMAD R10, R8, R12, R10 ;  /* 0x0000000c080a9224 */ /* 0x000fe200078e020a */
[----:B-1----:R-:W-:Y:S06]  /*4d60*/  @!P4 BRA `(.L_x_93) ;  /* 0x00000028009cc947 */ /* 0x002fec0003800000 */
.L_x_156:
[----:B------:R-:W-:Y:S01]  /*4d70*/  PLOP3.LUT P5, PT, P5, P0, PT, 0xf2, 0x2f ;  /* 0x00000000002f781c */ /* 0x000fe20002fa1e72 */
[----:B------:R-:W-:Y:S01]  /*4d80*/  UMOV UR16, 0x0 ;  /* 0x0000000000107882 */ /* 0x000fe20000000000 */
[----:B------:R-:W-:Y:S01]  /*4d90*/  UMOV UR17, 0x10000000 ;  /* 0x1000000000117882 */ /* 0x000fe20000000000 */
[----:B------:R-:W-:Y:S01]  /*4da0*/  UMOV UR12, UR36 ;  /* 0x00000024000c7c82 */ /* 0x000fe20008000000 */
[----:B------:R-:W-:Y:S09]  /*4db0*/  @P3 R2UR UR36, R24 ;  /* 0x00000000182432ca */ /* 0x000ff200000e0000 */
[----:B------:R-:W-:Y:S01]  /*4dc0*/  @!P5 IADD3 R2, P0, PT, R28, 0x580, RZ ;  /* 0x000005801c02d810 */ /* 0x000fe20007f1e0ff */
[----:B------:R-:W-:Y:S01]  /*4dd0*/  @!P5 IMAD.SHL.U32 R97, R97, 0x20, RZ ;  /* 0x000000206161d824 */ /* 0x000fe200078e00ff */
[----:B------:R-:W-:Y:S01]  /*4de0*/  VOTEU.ALL UP1, P5 ;  /* 0x0000000000ff7886 */ /* 0x000fe20002820000 */
[----:B------:R-:W-:Y:S01]  /*4df0*/  @!P5 IMAD.SHL.U32 R96, R96, 0x80, RZ ;  /* 0x000000806060d824 */ /* 0x000fe200078e00ff */
[----:B------:R-:W-:Y:S01]  /*4e00*/  @!P5 R2UR UR9, R2 ;  /* 0x000000000209d2ca */ /* 0x000fe200000e0000 */
[----:B-1----:R-:W-:Y:S01]  /*4e10*/  @!P5 IMAD.X R0, RZ, RZ, R29, P0 ;  /* 0x000000ffff00d224 */ /* 0x002fe200000e061d */
[----:B------:R-:W-:Y:S01]  /*4e20*/  @!P5 R2UR UR10, R97 ;  /* 0x00000000610ad2ca */ /* 0x000fe200000e0000 */
[----:B------:R-:W-:Y:S01]  /*4e30*/  @!UP1 ULEA UR14, UR15, UR6, 0xd ;  /* 0x000000060f0e9291 */ /* 0x000fe2000f8e68ff */
[----:B------:R-:W-:Y:S01]  /*4e40*/  @!P5 R2UR UR11, R96 ;  /* 0x00000000600bd2ca */ /* 0x000fe200000e0000 */
[----:B------:R-:W-:Y:S01]  /*4e50*/  UIADD3 UR15, UPT, UPT, UR15, 0x1, URZ ;  /* 0x000000010f0f7890 */ /* 0x000fe2000fffe0ff */
[----:B------:R-:W-:Y:S01]  /*4e60*/  @!P5 R2UR UR8, R0 ;  /* 0x000000000008d2ca */ /* 0x000fe200000e0000 */
[----:B------:R-:W-:Y:S01]  /*4e70*/  IMAD.IADD R97, R10, 0x1, R94 ;  /* 0x000000010a617824 */ /* 0x000fe200078e025e */
[C---:B------:R-:W-:Y:S01]  /*4e80*/  ISETP.NE.AND P0, PT, R26.reuse, 0x2, PT ;  /* 0x000000021a00780c */ /* 0x040fe20003f05270 */
[----:B------:R-:W-:Y:S03]  /*4e90*/  IMAD.IADD R96, R11, 0x1, R95 ;  /* 0x000000010b607824 */ /* 0x000fe600078e025f */
[----:B------:R-:W-:Y:S01]  /*4ea0*/  SEL R0, RZ, 0x1, P0 ;  /* 0x00000001ff007807 */ /* 0x000fe20000000000 */
[----:B------:R-:W-:Y:S01]  /*4eb0*/  IMAD.U32 R8, RZ, RZ, UR9 ;  /* 0x00000009ff087e24 */ /* 0x000fe2000f8e00ff */
[----:B------:R-:W-:Y:S01]  /*4ec0*/  UIADD3 UR9, UPT, UPT, UR13, 0x50, URZ ;  /* 0x000000500d097890 */ /* 0x000fe2000fffe0ff */
[----:B------:R-:W-:Y:S02]  /*4ed0*/  SEL R26, R26, RZ, P0 ;  /* 0x000000ff1a1a7207 */ /* 0x000fe40000000000 */
[----:B------:R-:W-:Y:S02]  /*4ee0*/  LOP3.LUT R25, R25, R0, RZ, 0x3c, !PT ;  /* 0x0000000019197212 */ /* 0x000fe400078e3cff */
[----:B------:R-:W-:Y:S01]  /*4ef0*/  IMAD.U32 R9, RZ, RZ, UR8 ;  /* 0x00000008ff097e24 */ /* 0x000fe2000f8e00ff */
[----:B------:R-:W-:Y:S01]  /*4f00*/  @!P5 R2UR UR18, R8 ;  /* 0x000000000812d2ca */ /* 0x000fe200000e0000 */
[----:B------:R-:W-:Y:S01]  /*4f10*/  @!UP1 UIADD3 UR8, UPT, UPT, UR14, 0x200, URZ ;  /* 0x000002000e089890 */ /* 0x000fe2000fffe0ff */
[----:B------:R-:W-:Y:S02]  /*4f20*/  VOTEU.ALL UP1, P5 ;  /* 0x0000000000ff7886 */ /* 0x000fe40002820000 */
[----:B------:R-:W-:Y:S01]  /*4f30*/  @!P5 R2UR UR19, R9 ;  /* 0x000000000913d2ca */ /* 0x000fe200000e0000 */
[----:B------:R-:W-:Y:S11]  /*4f40*/  UPRMT UR14, UR37, 0x654, UR9 ;  /* 0x00000654250e7896 */ /* 0x000ff60008000009 */
[----:B------:R-:W-:Y:S01]  /*4f50*/  @!UPT UIADD3 URZ, UPT, UPT, URZ, URZ, URZ ;  /* 0x000000fffffff290 */ /* 0x000fe2000fffe0ff */
[----:B------:R2:W-:Y:S01]  /*4f60*/  @!UP1 UTMALDG.3D [UR8], [UR18], desc[UR16] ;  /* 0x00001008120095b4 */ /* 0x0005e20008011000 */
[----:B------:R2:W-:Y:S01]  /*4f70*/  @!P5 SYNCS.ARRIVE.TRANS64.RED.A0TR RZ, [UR13+0x50], R23 ;  /* 0x00005017ffffd9a7 */ /* 0x0005e2000830040d */
[----:B------:R-:W-:Y:S04]  /*4f80*/  UISETP.NE.AND UP1, UPT, UR15, 0x2, UPT ;  /* 0x000000020f00788c */ /* 0x000fe8000bf25270 */
[----:B------:R-:W-:Y:S02]  /*4f90*/  USEL UR13, URZ, 0x1, UP1 ;  /* 0x00000001ff0d7887 */ /* 0x000fe40008800000 */
[----:B------:R-:W-:Y:S02]  /*4fa0*/  USEL UR15, UR15, URZ, UP1 ;  /* 0x000000ff0f0f7287 */ /* 0x000fe40008800000 */
[----:B------:R-:W-:Y:S02]  /*4fb0*/  UPLOP3.LUT UP1, UPT, UPT, UPT, UPT, 0x80, 0x8 ;  /* 0x000000000008789c */ /* 0x000fe40003f2f070 */
[----:B------:R-:W-:Y:S01]  /*4fc0*/  LOP3.LUT R27, R27, UR13, RZ, 0x3c, !PT ;  /* 0x0000000d1b1b7c12 */ /* 0x000fe2000f8e3cff */
[----:B------:R-:W-:Y:S01]  /*4fd0*/  SYNCS.ARRIVE.TRANS64.RED.A1T0 RZ, [UR14], RZ ;  /* 0x000000ffffff79a7 */ /* 0x000fe2000810040e */
[----:B------:R-:W-:Y:S07]  /*4fe0*/  @P3 BRA `(.L_x_94) ;  /* 0xfffffff400983947 */ /* 0x000fee000383ffff */
[----:B------:R-:W-:Y:S01]  /*4ff0*/  UIADD3 UR6, UPT, UPT, UR6, 0x60, URZ ;  /* 0x0000006006067890 */ /* 0x000fe2000fffe0ff */
[----:B------:R-:W-:-:S03]  /*5000*/  SHF.L.U32 R2, R27, 0x1f, RZ ;  /* 0x0000001f1b027819 */ /* 0x000fc600000006ff */
[----:B------:R-:W-:-:S09]  /*5010*/  ULEA UR4, UR15, UR6, 0x3 ;  /* 0x000000060f047291 */ /* 0x000fd2000f8e18ff */
[----:B------:R-:W1:Y:S02]  /*5020*/  SYNCS.PHASECHK.TRANS64.TRYWAIT P0, [UR4], R2 ;  /* 0x00000002ff0075a7 */ /* 0x000e640008001104 */
[----:B-1----:R-:W-:Y:S05]  /*5030*/  @!P0 BRA `(.L_x_95) ;  /* 0x0000002800008947 */ /* 0x002fea0003800000 */
.L_x_158:
[----:B------:R-:W-:-:S04]  /*5040*/  UIADD3 UR5, UPT, UPT, UR15, 0x1, URZ ;  /* 0x000000010f057890 */ /* 0x000fc8000fffe0ff */
[----:B------:R-:W-:-:S04]  /*5050*/  UISETP.NE.AND UP0, UPT, UR5, 0x2, UPT ;  /* 0x000000020500788c */ /* 0x000fc8000bf05270 */
[----:B------:R-:W-:Y:S02]  /*5060*/  USEL UR4, URZ, 0x1, UP0 ;  /* 0x00000001ff047887 */ /* 0x000fe40008000000 */
[----:B------:R-:W-:-:S04]  /*5070*/  USEL UR5, UR5, URZ, UP0 ;  /* 0x000000ff05057287 */ /* 0x000fc80008000000 */
[----:B------:R-:W-:Y:S01]  /*5080*/  ULEA UR5, UR5, UR6, 0x3 ;  /* 0x0000000605057291 */ /* 0x000fe2000f8e18ff */
[----:B-1----:R-:W-:-:S04]  /*5090*/  LOP3.LUT R2, R27, UR4, RZ, 0x3c, !PT ;  /* 0x000000041b027c12 */ /* 0x002fc8000f8e3cff */
[----:B------:R-:W-:Y:S01]  /*50a0*/  SHF.L.U32 R2, R2, 0x1f, RZ ;  /* 0x0000001f02027819 */ /* 0x000fe200000006ff */
[----:B------:R-:W-:-:S07]  /*50b0*/  IMAD.U32 R0, RZ, RZ, UR5 ;  /* 0x00000005ff007e24 */ /* 0x000fce000f8e00ff */
.L_x_96:
[----:B-1----:R1:W4:Y:S02]  /*50c0*/  SYNCS.PHASECHK.TRANS64.TRYWAIT P0, [R0+URZ], R2 ;  /* 0x00000002000075a7 */ /* 0x00232400080011ff */
[----:B----4-:R-:W-:Y:S05]  /*50d0*/  @!P0 NANOSLEEP.SYNCS 0x989680 ;  /* 0x009896800000895d */ /* 0x010fea0003900000 */
[----:B------:R-:W4:Y:S02]  /*50e0*/  @!P0 SYNCS.PHASECHK.TRANS64 P0, [R0+URZ], R2 ;  /* 0x00000002000085a7 */ /* 0x000f2400080010ff */
[----:B--2-4-:R-:W-:Y:S05]  /*50f0*/  @P0 EXIT ;  /* 0x000000000000094d */ /* 0x014fea0003800000 */
[----:B------:R-:W-:Y:S05]  /*5100*/  BRA `(.L_x_96) ;  /* 0xfffffffc00ec7947 */ /* 0x000fea000383ffff */
.L_x_86:
[----:B------:R-:W-:-:S06]  /*5110*/  UISETP.GE.AND UP1, UPT, UR10, 0x4, UPT ;  /* 0x000000040a00788c */ /* 0x000fcc000bf26270 */
[----:B------:R-:W-:-:S13]  /*5120*/  PLOP3.LUT P0, PT, PT, PT, UP1, 0x80, 0x8 ;  /* 0x000000000008781c */ /* 0x000fda0003f0f018 */
[----:B------:R-:W-:Y:S05]  /*5130*/  @!P0 EXIT ;  /* 0x000000000000894d */ /* 0x000fea0003800000 */
[----:B------:R-:W-:Y:S01]  /*5140*/  BAR.SYNC.DEFER_BLOCKING 0x6, 0xa0 ;  /* 0x0182800000007b1d */ /* 0x000fe20000010000 */
[C---:B------:R-:W-:Y:S01]  /*5150*/  IMAD.SHL.U32 R2, R112.reuse, 0x20, RZ ;  /* 0x0000002070027824 */ /* 0x040fe200078e00ff */
[C---:B------:R-:W-:Y:S01]  /*5160*/  LOP3.LUT R110, R112.reuse, 0x2, RZ, 0xc0, !PT ;  /* 0x00000002706e7812 */ /* 0x040fe200078ec0ff */
[C---:B------:R-:W-:Y:S01]  /*5170*/  IMAD.SHL.U32 R111, R112.reuse, 0x4, RZ ;  /* 0x00000004706f7824 */ /* 0x040fe200078e00ff */
[C---:B------:R-:W-:Y:S01]  /*5180*/  LOP3.LUT R113, R112.reuse, 0x60, RZ, 0xc0, !PT ;  /* 0x0000006070717812 */ /* 0x040fe200078ec0ff */
[----:B------:R-:W-:Y:S01]  /*5190*/  IMAD.U32 R46, R112, 0x10000, RZ ;  /* 0x00010000702e7824 */ /* 0x000fe200078e00ff */
[----:B------:R-:W-:Y:S02]  /*51a0*/  UMOV UR42, 0x400 ;  /* 0x00000400002a7882 */ /* 0x000fe40000000000 */
[----:B------:R-:W1:Y:S01]  /*51b0*/  LDC R102, c[0x0][0x370] ;  /* 0x0000dc00ff667b82 */ /* 0x000e620000000800 */
[----:B------:R-:W-:Y:S01]  /*51c0*/  ULEA UR42, UR37, UR42, 0x18 ;  /* 0x0000002a252a7291 */ /* 0x000fe2000f8ec0ff */
[----:B------:R-:W-:Y:S01]  /*51d0*/  LOP3.LUT R3, R2, 0xc0, RZ, 0xc0, !PT ;  /* 0x000000c002037812 */ /* 0x000fe200078ec0ff */
[----:B------:R-:W-:Y:S01]  /*51e0*/  IMAD.MOV R110, RZ, RZ, -R110 ;  /* 0x000000ffff6e7224 */ /* 0x000fe200078e0a6e */
[----:B------:R-:W-:Y:S01]  /*51f0*/  LOP3.LUT R112, R112, 0x4, RZ, 0xc0, !PT ;  /* 0x0000000470707812 */ /* 0x000fe200078ec0ff */
[----:B------:R-:W-:Y:S01]  /*5200*/  UIADD3 UR44, UPT, UPT, UR42, 0x200, URZ ;  /* 0x000002002a2c7890 */ /* 0x000fe2000fffe0ff */
[----:B------:R-:W-:Y:S01]  /*5210*/  LOP3.LUT R111, R3, 0x18, R111, 0xf8, !PT ;  /* 0x00000018036f7812 */ /* 0x000fe200078ef86f */
[----:B------:R-:W-:Y:S01]  /*5220*/  HFMA2 R45, -RZ, RZ, 0, 0 ;  /* 0x00000000ff2d7431 */ /* 0x000fe200000001ff */
[----:B------:R-:W2:Y:S01]  /*5230*/  LDC R42, c[0x0][0xb0c] ;  /* 0x0002c300ff2a7b82 */ /* 0x000ea20000000800 */
[----:B------:R-:W-:Y:S01]  /*5240*/  LOP3.LUT R46, R46, 0x600000, RZ, 0xc0, !PT ;  /* 0x006000002e2e7812 */ /* 0x000fe200078ec0ff */
[----:B------:R-:W-:Y:S01]  /*5250*/  IMAD.MOV R109, RZ, RZ, -R112 ;  /* 0x000000ffff6d7224 */ /* 0x000fe200078e0a70 */
[----:B------:R-:W-:Y:S01]  /*5260*/  LOP3.LUT R111, R111, 0xf20, R2, 0xf8, !PT ;  /* 0x00000f206f6f7812 */ /* 0x000fe200078ef802 */
[----:B------:R-:W-:Y:S01]  /*5270*/  IMAD.MOV.U32 R108, RZ, RZ, 0x1 ;  /* 0x00000001ff6c7424 */ /* 0x000fe200078e00ff */
[----:B------:R-:W-:Y:S01]  /*5280*/  CS2R R106, SRZ ;  /* 0x00000000006a7805 */ /* 0x000fe2000001ff00 */
[----:B------:R-:W-:Y:S01]  /*5290*/  IMAD.MOV.U32 R120, RZ, RZ, RZ ;  /* 0x000000ffff787224 */ /* 0x000fe200078e00ff */
[----:B------:R-:W-:Y:S01]  /*52a0*/  CS2R R104, SRZ ;  /* 0x0000000000687805 */ /* 0x000fe2000001ff00 */
[----:B------:R-:W3:Y:S01]  /*52b0*/  LDC R100, c[0x0][0xb20] ;  /* 0x0002c800ff647b82 */ /* 0x000ee20000000800 */
[----:B------:R-:W4:Y:S01]  /*52c0*/  LDS R0, [UR42+0x130] ;  /* 0x0001302aff007984 */ /* 0x000f220008000800 */
[----:B------:R-:W-:Y:S01]  /*52d0*/  SHF.L.U32 R110, R110, 0x4, RZ ;  /* 0x000000046e6e7819 */ /* 0x000fe200000006ff */
[----:B------:R-:W-:Y:S01]  /*52e0*/  IMAD.SHL.U32 R109, R109, 0x10, RZ ;  /* 0x000000106d6d7824 */ /* 0x000fe200078e00ff */
[----:B------:R-:W-:Y:S01]  /*52f0*/  LEA R111, R111, UR44, 0x1 ;  /* 0x0000002c6f6f7c11 */ /* 0x000fe2000f8e08ff */
[----:B------:R-:W1:Y:S03]  /*5300*/  LDCU.64 UR46, c[0x0][0x348] ;  /* 0x00006900ff2e77ac */ /* 0x000e660008000a00 */
[----:B------:R-:W1:Y:S01]  /*5310*/  LDC R41, c[0x0][0xb30] ;  /* 0x0002cc00ff297b82 */ /* 0x000e620000000800 */
[----:B------:R-:W1:Y:S01]  /*5320*/  LDCU.64 UR38, c[0x0][0x888] ;  /* 0x00011100ff2677ac */ /* 0x000e620008000a00 */
[----:B------:R-:W-:-:S06]  /*5330*/  UMOV UR43, URZ ;  /* 0x000000ff002b7c82 */ /* 0x000fcc0008000000 */
[----:B------:R-:W1:Y:S08]  /*5340*/  LDC.64 R92, c[0x0][0xb10] ;  /* 0x0002c400ff5c7b82 */ /* 0x000e700000000a00 */
[----:B------:R-:W1:Y:S08]  /*5350*/  LDC.64 R38, c[0x0][0xb18] ;  /* 0x0002c600ff267b82 */ /* 0x000e700000000a00 */
[----:B------:R-:W1:Y:S08]  /*5360*/  LDC.64 R88, c[0x0][0x888] ;  /* 0x00022200ff587b82 */ /* 0x000e700000000a00 */
[----:B------:R-:W1:Y:S01]  /*5370*/  LDC.64 R36, c[0x0][0xb28] ;  /* 0x0002ca00ff247b82 */ /* 0x000e620000000a00 */
[----:B----4-:R-:W-:-:S07]  /*5380*/  IMAD.IADD R46, R0, 0x1, R46 ;  /* 0x00000001002e7824 */ /* 0x010fce00078e022e */
[----:B------:R-:W4:Y:S08]  /*5390*/  LDC.64 R90, c[0x0][0x890] ;  /* 0x00022400ff5a7b82 */ /* 0x000f300000000a00 */
[----:B------:R-:W1:Y:S08]  /*53a0*/  LDC.64 R86, c[0x0][0x8b0] ;  /* 0x00022c00ff567b82 */ /* 0x000e700000000a00 */
[----:B------:R-:W1:Y:S08]  /*53b0*/  LDC.64 R84, c[0x0][0x8a8] ;  /* 0x00022a00ff547b82 */ /* 0x000e700000000a00 */
[----:B--23--:R-:W1:Y:S02]  /*53c0*/  LDC R101, c[0x0][0x374] ;  /* 0x0000dd00ff657b82 */ /* 0x00ce640000000800 */
.L_x_116:
[----:B------:R-:W-:Y:S02]  /*53d0*/  LEA R0, R120, UR42, 0x3 ;  /* 0x0000002a78007c11 */ /* 0x000fe4000f8e18ff */
[----:B------:R-:W-:Y:S02]  /*53e0*/  SHF.L.U32 R2, R106, 0x1f, RZ ;  /* 0x0000001f6a027819 */ /* 0x000fe400000006ff */
[----:B-1----:R-:W-:Y:S02]  /*53f0*/  LEA R16, R120, UR42, 0x4 ;  /* 0x0000002a78107c11 */ /* 0x002fe4000f8e20ff */
[----:B--2---:R-:W2:Y:S02]  /*5400*/  SYNCS.PHASECHK.TRANS64.TRYWAIT P0, [R0+URZ+0x80], R2 ;  /* 0x00008002000075a7 */ /* 0x004ea400080011ff */
[----:B--2---:R-:W-:Y:S05]  /*5410*/  @!P0 BRA `(.L_x_97) ;  /* 0x0000002400208947 */ /* 0x004fea0003800000 */
.L_x_159:
[----:B------:R-:W3:Y:S01]  /*5420*/  LDC.64 R10, c[0x0][0xb10] ;  /* 0x0002c400ff0a7b82 */ /* 0x000ee20000000a00 */
[----:B------:R-:W4:Y:S01]  /*5430*/  LDS.128 R16, [R16+0x110] ;  /* 0x0001100010107984 */ /* 0x000f220000000c00 */
[----:B-1----:R-:W-:Y:S01]  /*5440*/  ISETP.NE.AND P1, PT, R41, 0x1, PT ;  /* 0x000000012900780c */ /* 0x002fe20003f25270 */
[----:B--2---:R-:W-:Y:S01]  /*5450*/  VIADD R0, R0, 0x90 ;  /* 0x0000009000007836 */ /* 0x004fe20000000000 */
[----:B------:R-:W-:Y:S04]  /*5460*/  ISETP.GE.AND P0, PT, R40, 0x1, PT ;  /* 0x000000012800780c */ /* 0x000fe80003f06270 */
[----:B------:R-:W1:Y:S01]  /*5470*/  LDC.64 R8, c[0x0][0xb18] ;  /* 0x0002c600ff087b82 */ /* 0x000e620000000a00 */
[----:B------:R-:W-:Y:S01]  /*5480*/  PRMT R0, RZ, 0x654, R0 ;  /* 0x00000654ff007816 */ /* 0x000fe20000000000 */
[----:B------:R-:W-:Y:S01]  /*5490*/  @!PT LDS RZ, [RZ] ;  /* 0x00000000fffff984 */ /* 0x000fe20000000800 */
[----:B------:R-:W-:Y:S01]  /*54a0*/  @!PT LDS RZ, [RZ] ;  /* 0x00000000fffff984 */ /* 0x000fe20000000800 */
[----:B------:R-:W-:Y:S01]  /*54b0*/  @!PT LDS RZ, [RZ] ;  /* 0x00000000fffff984 */ /* 0x000fe20000000800 */
[----:B------:R-:W-:Y:S01]  /*54c0*/  @!PT LDS RZ, [RZ] ;  /* 0x00000000fffff984 */ /* 0x000fe20000000800 */
[----:B------:R2:W-:Y:S06]  /*54d0*/  MEMBAR.ALL.CTA ;  /* 0x0000000000007992 */ /* 0x0005ec0000008000 */
[----:B--2---:R-:W2:Y:S01]  /*54e0*/  FENCE.VIEW.ASYNC.S ;  /* 0x00000000000073c6 */ /* 0x004ea20000000000 */
[----:B------:R-:W1:Y:S08]  /*54f0*/  @!P1 LDC R12, c[0x0][0xb20] ;  /* 0x0002c800ff0c9b82 */ /* 0x000e700000000800 */
[----:B------:R-:W1:Y:S01]  /*5500*/  @!P1 LDC R7, c[0x0][0xb0c] ;  /* 0x0002c300ff079b82 */ /* 0x000e620000000800 */
[----:B--2---:R2:W-:Y:S01]  /*5510*/  SYNCS.ARRIVE.TRANS64.RED.A1T0 RZ, [R0+URZ], RZ ;  /* 0x000000ff00ff79a7 */ /* 0x0045e200081004ff */
[----:B----4-:R-:W-:Y:S04]  /*5520*/  LOP3.LUT P4, RZ, R18, 0x1, RZ, 0xc0, !PT ;  /* 0x0000000112ff7812 */ /* 0x010fe8000788c0ff */
[----:B------:R-:W-:Y:S09]  /*5530*/  P2R R114, PR, RZ, 0x10 ;  /* 0x00000010ff727803 */ /* 0x000ff20000000000 */
[----:B------:R-:W-:Y:S02]  /*5540*/  @P4 MOV R44, R16 ;  /* 0x00000010002c4202 */ /* 0x000fe40000000f00 */
[----:B------:R-:W-:Y:S01]  /*5550*/  @P4 LOP3.LUT R43, R17, 0xffff, RZ, 0xc0, !PT ;  /* 0x0000ffff112b4812 */ /* 0x000fe200078ec0ff */
[----:B--23--:R-:W-:Y:S06]  /*5560*/  @!P0 BRA `(.L_x_98) ;  /* 0x0000000000a48947 */ /* 0x00cfec0003800000 */
[-C--:B------:R-:W-:Y:S01]  /*5570*/  IMAD.HI.U32 R0, R101, R39.reuse, RZ ;  /* 0x0000002765007227 */ /* 0x080fe200078e00ff */
[----:B------:R-:W-:Y:S02]  /*5580*/  ISETP.NE.AND P0, PT, R38, 0x1, PT ;  /* 0x000000012600780c */ /* 0x000fe40003f05270 */
[----:B------:R-:W-:Y:S01]  /*5590*/  ISETP.NE.AND P2, PT, R40, 0x1, PT ;  /* 0x000000012800780c */ /* 0x000fe20003f45270 */
[----:B------:R-:W-:Y:S01]  /*55a0*/  IMAD.HI.U32 R4, R102, R92, RZ ;  /* 0x0000005c66047227 */ /* 0x000fe200078e00ff */
[----:B------:R-:W-:Y:S02]  /*55b0*/  SHF.R.U32.HI R0, RZ, R100, R0 ;  /* 0x00000064ff007219 */ /* 0x000fe40000011600 */
[----:B------:R-:W-:Y:S01]  /*55c0*/  ISETP.NE.AND P3, PT, R42, 0x1, PT ;  /* 0x000000012a00780c */ /* 0x000fe20003f65270 */
[----:B------:R-:W-:Y:S01]  /*55d0*/  IMAD.HI.U32 R6, R43, R39, RZ ;  /* 0x000000272b067227 */ /* 0x000fe200078e00ff */
[-C--:B------:R-:W-:Y:S02]  /*55e0*/  SHF.R.U32.HI R4, RZ, R93.reuse, R4 ;  /* 0x0000005dff047219 */ /* 0x080fe40000011604 */
        /* <DEDUP_REMOVED lines=14> */
[C---:B------:R-:W-:Y:S03]  /*56d0*/  IMAD.HI.U32 R0, R3.reuse, R36, RZ ;  /* 0x0000002403007227 */ /* 0x040fe600078e00ff */
[C---:B------:R-:W-:Y:S02]  /*56e0*/  ISETP.GE.OR P0, PT, R2.reuse, R5, P0 ;  /* 0x000000050200720c */ /* 0x040fe40000706670 */
[----:B------:R-:W-:Y:S04]  /*56f0*/  SHF.R.U32.HI R0, RZ, R37, R0 ;  /* 0x00000025ff007219 */ /* 0x000fe80000011600 */
[C---:B------:R-:W-:Y:S05]  /*5700*/  SEL R6, R3.reuse, R0, !P2 ;  /* 0x0000000003067207 */ /* 0x040fea0005000000 */
        /* <DEDUP_REMOVED lines=14> */
[----:B------:R-:W-:Y:S07]  /*57f0*/  IMAD R43, R3, R38, R43 ;  /* 0x00000026032b7224 */ /* 0x000fee00078e022b */
.L_x_98:
[----:B------:R-:W-:Y:S01]  /*5800*/  @!P1 IMAD.HI.U32 R0, R44, R10, RZ ;  /* 0x0000000a2c009227 */ /* 0x000fe200078e00ff */
[----:B-1----:R-:W-:Y:S01]  /*5810*/  @!P1 ISETP.NE.AND P0, PT, R8, 0x1, PT ;  /* 0x000000010800980c */ /* 0x002fe20003f05270 */
[----:B------:R-:W-:Y:S01]  /*5820*/  ULOP3.LUT UP0, URZ, UR44, 0x1b0, URZ, 0xc0, !UPT ;  /* 0x000001b02cff7892 */ /* 0x000fe2000f80c0ff */
[----:B------:R-:W-:Y:S01]  /*5830*/  @!P1 ISETP.NE.AND P2, PT, R7, 0x1, PT ;  /* 0x000000010700980c */ /* 0x000fe20003f45270 */
[C---:B------:R-:W-:Y:S01]  /*5840*/  @!P1 IMAD.HI.U32 R2, R43.reuse, R9, RZ ;  /* 0x000000092b029227 */ /* 0x040fe200078e00ff */
[----:B------:R-:W-:Y:S02]  /*5850*/  @!P1 SHF.R.U32.HI R0, RZ, R11, R0 ;  /* 0x0000000bff009219 */ /* 0x000fe40000011600 */
[----:B------:R-:W-:Y:S01]  /*5860*/  @P4 SHF.R.U32.HI R103, RZ, 0x10, R17 ;  /* 0x00000010ff674819 */ /* 0x000fe20000011611 */
[----:B------:R-:W-:Y:S01]  /*5870*/  VIADD R120, R120, 0x1 ;  /* 0x0000000178787836 */ /* 0x000fe20000000000 */
[----:B------:R-:W-:Y:S02]  /*5880*/  @!P1 SHF.R.U32.HI R2, RZ, R12, R2 ;  /* 0x0000000cff029219 */ /* 0x000fe40000011602 */
[----:B------:R-:W-:Y:S02]  /*5890*/  @!P1 SEL R3, R44, R0, !P2 ;  /* 0x000000002c039207 */ /* 0x000fe40005000000 */
[----:B------:R-:W-:Y:S05]  /*58a0*/  @!P1 SEL R2, R43, R2, !P0 ;  /* 0x000000022b029207 */ /* 0x000fea0004000000 */
[----:B------:R-:W-:Y:S02]  /*58b0*/  @!P1 IMAD.IADD R0, R2, 0x1, -R3 ;  /* 0x0000000102009824 */ /* 0x000fe400078e0a03 */
[----:B------:R-:W-:Y:S02]  /*58c0*/  @!P1 IMAD.IADD R2, R3, 0x1, -R2 ;  /* 0x0000000103029824 */ /* 0x000fe400078e0a02 */
[----:B------:R-:W-:Y:S02]  /*58d0*/  @!P1 IMAD R44, R0, R7, R44 ;  /* 0x00000007002c9224 */ /* 0x000fe400078e022c */
[----:B------:R-:W-:Y:S01]  /*58e0*/  @!P1 IMAD R43, R2, R8, R43 ;  /* 0x00000008022b9224 */ /* 0x000fe200078e022b */
[----:B------:R-:W-:Y:S06]  /*58f0*/  BRA.U !UP0, `(.L_x_99) ;  /* 0x00000001087c7547 */ /* 0x000fec000b800000 */
[----:B------:R-:W1:Y:S01]  /*5900*/  LDCU.64 UR8, c[0x4][0x80] ;  /* 0x01001000ff0877ac */ /* 0x000e620008000a00 */
[----:B------:R-:W-:Y:S01]  /*5910*/  MOV R2, 0x0 ;  /* 0x0000000000027802 */ /* 0x000fe20000000f00 */
[----:B------:R-:W-:Y:S02]  /*5920*/  HFMA2 R12, -RZ, RZ, 0, 5.9604644775390625e-08 ;  /* 0x00000001ff0c7431 */ /* 0x000fe400000001ff */
[----:B------:R-:W-:Y:S01]  /*5930*/  IMAD.MOV.U32 R8, RZ, RZ, 0x70 ;  /* 0x00000070ff087424 */ /* 0x000fe200078e00ff */
[----:B------:R2:W3:Y:S01]  /*5940*/  LDC.64 R14, c[0x4][R2] ;  /* 0x01000000020e7b82 */ /* 0x0004e20000000a00 */
[----:B------:R-:W4:Y:S01]  /*5950*/  LDCU.64 UR6, c[0x4][0x88] ;  /* 0x01001100ff0677ac */ /* 0x000f220008000a00 */
[----:B------:R-:W-:Y:S01]  /*5960*/  IMAD.MOV.U32 R13, RZ, RZ, RZ ;  /* 0x000000ffff0d7224 */ /* 0x000fe200078e00ff */
[----:B------:R-:W2:Y:S01]  /*5970*/  LDCU.64 UR4, c[0x4][0x8] ;  /* 0x01000100ff0477ac */ /* 0x000ea20008000a00 */
[----:B-1----:R-:W-:Y:S01]  /*5980*/  MOV R5, UR9 ;  /* 0x0000000900057c02 */ /* 0x002fe20008000f00 */
[----:B------:R-:W-:Y:S01]  /*5990*/  IMAD.U32 R4, RZ, RZ, UR8 ;  /* 0x00000008ff047e24 */ /* 0x000fe2000f8e00ff */
[----:B----4-:R-:W-:Y:S01]  /*59a0*/  MOV R7, UR7 ;  /* 0x0000000700077c02 */ /* 0x010fe20008000f00 */
[----:B------:R-:W-:Y:S01]  /*59b0*/  IMAD.U32 R6, RZ, RZ, UR6 ;  /* 0x00000006ff067e24 */ /* 0x000fe2000f8e00ff */
[----:B--2---:R-:W-:Y:S01]  /*59c0*/  MOV R11, UR5 ;  /* 0x00000005000b7c02 */ /* 0x004fe20008000f00 */
[----:B------:R-:W-:Y:S02]  /*59d0*/  IMAD.U32 R10, RZ, RZ, UR4 ;  /* 0x00000004ff0a7e24 */ /* 0x000fe4000f8e00ff */
[----:B------:R-:W-:Y:S07]  /*59e0*/  LEPC R20, `(.L_x_100) ;  /* 0x000000001014794e */ /* 0x000fee0000000000 */
[----:B---3-5:R-:W-:Y:S05]  /*59f0*/  CALL.ABS.NOINC R14 ;  /* 0x000000000e007343 */ /* 0x028fea0003c00000 */
.L_x_100:
[----:B------:R-:W1:Y:S01]  /*5a00*/  LDCU.64 UR8, c[0x4][0x80] ;  /* 0x01001000ff0877ac */ /* 0x000e620008000a00 */
[----:B------:R-:W2:Y:S01]  /*5a10*/  LDC.64 R2, c[0x4][R2] ;  /* 0x0100000002027b82 */ /* 0x000ea20000000a00 */
[----:B------:R-:W-:Y:S02]  /*5a20*/  HFMA2 R12, -RZ, RZ, 0, 5.9604644775390625e-08 ;  /* 0x00000001ff0c7431 */ /* 0x000fe400000001ff */
[----:B------:R-:W-:Y:S02]  /*5a30*/  IMAD.MOV.U32 R8, RZ, RZ, 0x70 ;  /* 0x00000070ff087424 */ /* 0x000fe400078e00ff */
[----:B------:R-:W-:Y:S01]  /*5a40*/  IMAD.MOV.U32 R13, RZ, RZ, RZ ;  /* 0x000000ffff0d7224 */ /* 0x000fe200078e00ff */
[----:B------:R-:W3:Y:S01]  /*5a50*/  LDCU.64 UR6, c[0x4][0x88] ;  /* 0x01001100ff0677ac */ /* 0x000ee20008000a00 */
[----:B------:R-:W4:Y:S01]  /*5a60*/  LDCU.64 UR4, c[0x4][0x8] ;  /* 0x01000100ff0477ac */ /* 0x000f220008000a00 */
[----:B-1----:R-:W-:Y:S02]  /*5a70*/  MOV R4, UR8 ;  /* 0x0000000800047c02 */ /* 0x002fe40008000f00 */
[----:B------:R-:W-:Y:S02]  /*5a80*/  MOV R5, UR9 ;  /* 0x0000000900057c02 */ /* 0x000fe40008000f00 */
[----:B---3--:R-:W-:Y:S01]  /*5a90*/  MOV R7, UR7 ;  /* 0x0000000700077c02 */ /* 0x008fe20008000f00 */
[----:B------:R-:W-:Y:S01]  /*5aa0*/  IMAD.U32 R6, RZ, RZ, UR6 ;  /* 0x00000006ff067e24 */ /* 0x000fe2000f8e00ff */
[----:B----4-:R-:W-:Y:S01]  /*5ab0*/  MOV R11, UR5 ;  /* 0x00000005000b7c02 */ /* 0x010fe20008000f00 */
[----:B------:R-:W-:Y:S02]  /*5ac0*/  IMAD.U32 R10, RZ, RZ, UR4 ;  /* 0x00000004ff0a7e24 */ /* 0x000fe4000f8e00ff */
[----:B------:R-:W-:Y:S07]  /*5ad0*/  LEPC R20, `(.L_x_99) ;  /* 0x000000001014794e */ /* 0x000fee0000000000 */
[----:B--2---:R-:W-:Y:S05]  /*5ae0*/  CALL.ABS.NOINC R2 ;  /* 0x0000000002007343 */ /* 0x004fea0003c00000 */
.L_x_99:
[----:B------:R-:W-:Y:S01]  /*5af0*/  ISETP.NE.U32.AND P2, PT, R90, RZ, PT ;  /* 0x000000ff5a00720c */ /* 0x000fe20003f45070 */
[----:B------:R-:W-:Y:S01]  /*5b00*/  UISETP.NE.AND UP1, UPT, UR45, URZ, UPT ;  /* 0x000000ff2d00728c */ /* 0x000fe2000bf25270 */
[----:B------:R-:W-:Y:S02]  /*5b10*/  ISETP.NE.U32.AND P4, PT, R86, RZ, PT ;  /* 0x000000ff5600720c */ /* 0x000fe40003f85070 */
[----:B------:R-:W-:Y:S02]  /*5b20*/  ISETP.NE.AND.EX P2, PT, R91, RZ, PT, P2 ;  /* 0x000000ff5b00720c */ /* 0x000fe40003f45320 */
[----:B------:R-:W-:Y:S02]  /*5b30*/  PLOP3.LUT P1, PT, PT, PT, PT, 0x8, 0x80 ;  /* 0x000000000080781c */ /* 0x000fe40003f2e170 */
[----:B------:R-:W-:Y:S02]  /*5b40*/  PLOP3.LUT P0, PT, PT, PT, UP1, 0x80, 0x8 ;  /* 0x000000000008781c */ /* 0x000fe40003f0f018 */
[----:B------:R-:W-:Y:S02]  /*5b50*/  ISETP.NE.AND.EX P4, PT, R87, RZ, PT, P4 ;  /* 0x000000ff5700720c */ /* 0x000fe40003f85340 */
[----:B------:R-:W1:Y:S09]  /*5b60*/  @UP1 LDCU.64 UR4, c[0x0][0x888] ;  /* 0x00011100ff0417ac */ /* 0x000e720008000a00 */
[----:B------:R-:W-:Y:S01]  /*5b70*/  @P0 PLOP3.LUT P1, PT, P2, PT, PT, 0x80, 0x8 ;  /* 0x000000000008081c */ /* 0x000fe2000172f070 */
[----:B-1----:R-:W-:Y:S04]  /*5b80*/  @UP1 UISETP.NE.U32.AND UP0, UPT, UR4, URZ, UPT ;  /* 0x000000ff0400128c */ /* 0x002fe8000bf05070 */
[----:B------:R-:W-:Y:S04]  /*5b90*/  @UP1 UISETP.NE.AND.EX UP0, UPT, UR5, URZ, UPT, UP0 ;  /* 0x000000ff0500128c */ /* 0x000fe8000bf05300 */
[----:B------:R-:W-:Y:S01]  /*5ba0*/  @UP1 USEL UR4, URZ, 0xffffffff, UP0 ;  /* 0xffffffffff041887 */ /* 0x000fe20008000000 */
[----:B------:R-:W-:Y:S11]  /*5bb0*/  @!P2 BRA `(.L_x_101) ;  /* 0x00000000002ca947 */ /* 0x000ff60003800000 */
[----:B------:R-:W-:Y:S01]  /*5bc0*/  ISETP.NE.U32.AND P3, PT, R88, RZ, PT ;  /* 0x000000ff5800720c */ /* 0x000fe20003f65070 */
[----:B------:R-:W-:Y:S03]  /*5bd0*/  IMAD.MOV.U32 R98, RZ, RZ, 0x1 ;  /* 0x00000001ff627424 */ /* 0x000fe600078e00ff */
[----:B------:R-:W-:Y:S11]  /*5be0*/  ISETP.NE.AND.EX P3, PT, R89, RZ, PT, P3 ;  /* 0x000000ff5900720c */ /* 0x000ff60003f65330 */
[----:B------:R-:W-:Y:S02]  /*5bf0*/  @!UPT UIADD3 URZ, UPT, UPT, URZ, URZ, URZ ;  /* 0x000000fffffff290 */ /* 0x000fe4000fffe0ff */
[----:B------:R-:W1:Y:S01]  /*5c00*/  @P3 LDC.64 R2, c[0x0][0x888] ;  /* 0x00022200ff023b82 */ /* 0x000e620000000a00 */
[----:B------:R-:W-:Y:S04]  /*5c10*/  @P3 IMAD R0, R90, UR36, RZ ;  /* 0x000000245a003c24 */ /* 0x000fe8000f8e02ff */
[----:B-1----:R-:W-:Y:S04]  /*5c20*/  @P3 IMAD.WIDE R2, R0, 0x4, R2 ;  /* 0x0000000400023825 */ /* 0x002fe800078e0202 */
[----:B------:R-:W-:Y:S01]  /*5c30*/  HFMA2 R0, -RZ, RZ, 0, 5.9604644775390625e-08 ;  /* 0x00000001ff007431 */ /* 0x000fe200000001ff */
[----:B-----5:R1:W5:Y:S04]  /*5c40*/  @P3 LDG.E R48, desc[UR40][R2.64] ;  /* 0x0000002802303981 */ /* 0x020368000c1e1900 */
[----:B------:R-:W-:Y:S01]  /*5c50*/  @!P3 PRMT R98, R0, 0x7610, R98 ;  /* 0x000076100062b816 */ /* 0x000fe20000000062 */
[----:B-1----:R-:W2:Y:S06]  /*5c60*/  @!P3 LDC R48, c[0x0][0x880] ;  /* 0x00022000ff30bb82 */ /* 0x002eac0000000800 */
.L_x_101:
[----:B------:R-:W-:Y:S05]  /*5c70*/  @!P4 BRA `(.L_x_102) ;  /* 0x000000000020c947 */ /* 0x000fea0003800000 */
[----:B------:R-:W-:Y:S04]  /*5c80*/  ISETP.NE.U32.AND P3, PT, R84, RZ, PT ;  /* 0x000000ff5400720c */ /* 0x000fe80003f65070 */
[----:B------:R-:W-:Y:S11]  /*5c90*/  ISETP.NE.AND.EX P3, PT, R85, RZ, PT, P3 ;  /* 0x000000ff5500720c */ /* 0x000ff60003f65330 */
[----:B------:R-:W-:Y:S02]  /*5ca0*/  @!UPT UIADD3 URZ, UPT, UPT, URZ, URZ, URZ ;  /* 0x000000fffffff290 */ /* 0x000fe4000fffe0ff */
[----:B------:R-:W1:Y:S01]  /*5cb0*/  @P3 LDC.64 R2, c[0x0][0x8a8] ;  /* 0x00022a00ff023b82 */ /* 0x000e620000000a00 */
[----:B------:R-:W-:Y:S04]  /*5cc0*/  @P3 IMAD R0, R86, UR36, RZ ;  /* 0x0000002456003c24 */ /* 0x000fe8000f8e02ff */
[----:B-1----:R-:W-:Y:S05]  /*5cd0*/  @P3 IMAD.WIDE R2, R0, 0x4, R2 ;  /* 0x0000000400023825 */ /* 0x002fea00078e0202 */
[----:B-----5:R1:W5:Y:S02]  /*5ce0*/  @P3 LDG.E R47, desc[UR40][R2.64] ;  /* 0x00000028022f3981 */ /* 0x020364000c1e1900 */
[----:B-1----:R-:W3:Y:S02]  /*5cf0*/  @!P3 LDC R47, c[0x0][0x8a0] ;  /* 0x00022800ff2fbb82 */ /* 0x002ee40000000800 */
.L_x_102:
[----:B--2--5:R-:W-:Y:S01]  /*5d00*/  @P0 FSETP.NEU.AND P4, PT, R48, RZ, PT ;  /* 0x000000ff3000020b */ /* 0x024fe20003f8d000 */
[----:B------:R-:W-:Y:S01]  /*5d10*/  IMAD.U32 R0, RZ, RZ, UR4 ;  /* 0x00000004ff007e24 */ /* 0x000fe2000f8e00ff */
[----:B------:R-:W-:Y:S01]  /*5d20*/  @P0 LOP3.LUT P3, RZ, R98, 0xff, RZ, 0xc0, !PT ;  /* 0x000000ff62ff0812 */ /* 0x000fe2000786c0ff */
[C---:B------:R-:W-:Y:S01]  /*5d30*/  IMAD.SHL.U32 R119, R105.reuse, 0x2000, RZ ;  /* 0x0000200069777824 */ /* 0x040fe200078e00ff */
[----:B------:R-:W-:Y:S01]  /*5d40*/  @P0 SEL R2, RZ, 0xffffffff, P4 ;  /* 0xffffffffff020807 */ /* 0x000fe20002000000 */
[----:B------:R-:W-:Y:S01]  /*5d50*/  BSSY B1, `(.L_x_103) ;  /* 0x0000039000017945 */ /* 0x000fe20003800000 */
[----:B------:R-:W-:Y:S01]  /*5d60*/  LEA R3, R105, UR42, 0x3 ;  /* 0x0000002a69037c11 */ /* 0x000fe2000f8e18ff */
[----:B------:R-:W-:Y:S01]  /*5d70*/  IMAD.IADD R118, R111, 0x1, R119 ;  /* 0x000000016f767824 */ /* 0x000fe200078e0277 */
[----:B------:R-:W-:Y:S02]  /*5d80*/  @P1 SEL R2, R0, R2, !P3 ;  /* 0x0000000200021207 */ /* 0x000fe40005800000 */
[----:B------:R-:W-:Y:S02]  /*5d90*/  CS2R R82, SRZ ;  /* 0x0000000000527805 */ /* 0x000fe4000001ff00 */
[----:B------:R-:W-:Y:S01]  /*5da0*/  LOP3.LUT R0, R108, 0x1, RZ, 0x3c, !PT ;  /* 0x000000016c007812 */ /* 0x000fe200078e3cff */
[--C-:B------:R-:W-:Y:S01]  /*5db0*/  IMAD.IADD R117, R110, 0x1, R118.reuse ;  /* 0x000000016e757824 */ /* 0x100fe200078e0276 */
[----:B------:R-:W-:Y:S02]  /*5dc0*/  @P0 LOP3.LUT R2, R2, 0x1, RZ, 0xc0, !PT ;  /* 0x0000000102020812 */ /* 0x000fe400078ec0ff */
[----:B------:R-:W-:Y:S02]  /*5dd0*/  CS2R R80, SRZ ;  /* 0x0000000000507805 */ /* 0x000fe4000001ff00 */
[----:B------:R-:W-:Y:S02]  /*5de0*/  LEA R122, R45, UR42, 0x3 ;  /* 0x0000002a2d7a7c11 */ /* 0x000fe4000f8e18ff */
[----:B------:R-:W-:Y:S02]  /*5df0*/  CS2R R74, SRZ ;  /* 0x00000000004a7805 */ /* 0x000fe4000001ff00 */
[----:B------:R-:W-:Y:S02]  /*5e00*/  ISETP.NE.U32.OR P5, PT, R2, 0x1, !P0 ;  /* 0x000000010200780c */ /* 0x000fe400047a5470 */
[----:B------:R-:W-:Y:S02]  /*5e10*/  CS2R R72, SRZ ;  /* 0x0000000000487805 */ /* 0x000fe4000001ff00 */
[----:B------:R-:W-:Y:S02]  /*5e20*/  SHF.L.U32 R4, R107, 0x1f, RZ ;  /* 0x0000001f6b047819 */ /* 0x000fe400000006ff */
[----:B------:R-:W-:Y:S02]  /*5e30*/  CS2R R66, SRZ ;  /* 0x0000000000427805 */ /* 0x000fe4000001ff00 */
[----:B------:R-:W-:Y:S02]  /*5e40*/  PLOP3.LUT P4, PT, PT, PT, PT, 0x8, 0x80 ;  /* 0x000000000080781c */ /* 0x000fe40003f8e170 */
[----:B------:R-:W-:Y:S02]  /*5e50*/  CS2R R64, SRZ ;  /* 0x0000000000407805 */ /* 0x000fe4000001ff00 */
[----:B------:R-:W-:Y:S02]  /*5e60*/  P2R R121, PR, RZ, 0x20 ;  /* 0x00000020ff797803 */ /* 0x000fe40000000000 */
[----:B------:R-:W-:Y:S02]  /*5e70*/  CS2R R18, SRZ ;  /* 0x0000000000127805 */ /* 0x000fe4000001ff00 */
[----:B------:R-:W-:Y:S01]  /*5e80*/  CS2R R16, SRZ ;  /* 0x0000000000107805 */ /* 0x000fe2000001ff00 */
[----:B------:R-:W-:Y:S02]  /*5e90*/  IMAD.IADD R116, R109, 0x1, R118 ;  /* 0x000000016d747824 */ /* 0x000fe400078e0276 */
[----:B------:R-:W-:Y:S01]  /*5ea0*/  IMAD R115, R112, -0x10, R117 ;  /* 0xfffffff070737824 */ /* 0x000fe200078e0275 */
[----:B------:R-:W-:Y:S04]  /*5eb0*/  @P5 SHF.L.U32 R2, R0, 0x1f, RZ ;  /* 0x0000001f00025819 */ /* 0x000fe800000006ff */
[----:B------:R1:W2:Y:S01]  /*5ec0*/  @P5 SYNCS.PHASECHK.TRANS64.TRYWAIT P0, [R3+URZ+0x50], R2 ;  /* 0x00005002030055a7 */ /* 0x0002a200080011ff */
[----:B------:R4:W3:Y:S01]  /*5ed0*/  SYNCS.PHASECHK.TRANS64.TRYWAIT P3, [R122+URZ+0xa0], R4 ;  /* 0x0000a0047a0075a7 */ /* 0x0008e200080611ff */
[----:B-1----:R-:W-:Y:S01]  /*5ee0*/  IMAD R2, R45, 0x20, R46 ;  /* 0x000000202d027824 */ /* 0x002fe200078e022e */
[----:B--2---:R-:W-:Y:S01]  /*5ef0*/  @P5 PLOP3.LUT P4, PT, P0, PT, PT, 0x8, 0x80 ;  /* 0x000000000080581c */ /* 0x004fe2000078e170 */
[----:B------:R-:W-:Y:S01]  /*5f00*/  @!UPT UIADD3 URZ, UPT, UPT, URZ, URZ, URZ ;  /* 0x000000fffffff290 */ /* 0x000fe2000fffe0ff */
[----:B---34-:R-:W-:Y:S11]  /*5f10*/  @!P5 BRA `(.L_x_104) ;  /* 0x000000000070d947 */ /* 0x018ff60003800000 */
[----:B------:R-:W-:Y:S01]  /*5f20*/  ISETP.NE.U32.AND P0, PT, RZ, UR38, PT ;  /* 0x00000026ff007c0c */ /* 0x000fe2000bf05070 */
[----:B------:R-:W-:Y:S01]  /*5f30*/  BSSY B0, `(.L_x_105) ;  /* 0x0000016000007945 */ /* 0x000fe20003800000 */
[----:B------:R-:W-:Y:S02]  /*5f40*/  FSETP.NEU.AND P1, PT, R48, RZ, PT ;  /* 0x000000ff3000720b */ /* 0x000fe40003f2d000 */
[----:B------:R-:W-:Y:S02]  /*5f50*/  CS2R R18, SRZ ;  /* 0x0000000000127805 */ /* 0x000fe4000001ff00 */
[----:B------:R-:W-:Y:S02]  /*5f60*/  ISETP.NE.AND.EX P0, PT, RZ, UR39, PT, P0 ;  /* 0x00000027ff007c0c */ /* 0x000fe4000bf05300 */
[----:B------:R-:W-:Y:S02]  /*5f70*/  CS2R R16, SRZ ;  /* 0x0000000000107805 */ /* 0x000fe4000001ff00 */
[----:B------:R-:W-:Y:S02]  /*5f80*/  SEL R5, RZ, 0xffffffff, P1 ;  /* 0xffffffffff057807 */ /* 0x000fe40000800000 */
[----:B------:R-:W-:Y:S02]  /*5f90*/  CS2R R66, SRZ ;  /* 0x0000000000427805 */ /* 0x000fe4000001ff00 */
[----:B------:R-:W-:Y:S02]  /*5fa0*/  LOP3.LUT P1, RZ, R98, 0xff, RZ, 0xc0, !PT ;  /* 0x000000ff62ff7812 */ /* 0x000fe4000782c0ff */
[----:B------:R-:W-:Y:S02]  /*5fb0*/  CS2R R64, SRZ ;  /* 0x0000000000407805 */ /* 0x000fe4000001ff00 */
[----:B------:R-:W-:Y:S02]  /*5fc0*/  SEL R6, RZ, 0xffffffff, P0 ;  /* 0xffffffffff067807 */ /* 0x000fe40000000000 */
[----:B------:R-:W-:Y:S02]  /*5fd0*/  CS2R R74, SRZ ;  /* 0x00000000004a7805 */ /* 0x000fe4000001ff00 */
[----:B------:R-:W-:Y:S01]  /*5fe0*/  CS2R R72, SRZ ;  /* 0x0000000000487805 */ /* 0x000fe2000001ff00 */
[----:B------:R-:W-:Y:S01]  /*5ff0*/  IMAD.MOV.U32 R83, RZ, RZ, RZ ;  /* 0x000000ffff537224 */ /* 0x000fe200078e00ff */
[----:B------:R-:W-:Y:S02]  /*6000*/  @P2 SEL R5, R6, R5, !P1 ;  /* 0x0000000506052207 */ /* 0x000fe40004800000 */
[----:B------:R-:W-:Y:S02]  /*6010*/  CS2R R80, SRZ ;  /* 0x0000000000507805 */ /* 0x000fe4000001ff00 */
[----:B------:R-:W-:Y:S04]  /*6020*/  LOP3.LUT R5, R5, 0x1, RZ, 0xc0, !PT ;  /* 0x0000000105057812 */ /* 0x000fe800078ec0ff */
[----:B------:R-:W-:Y:S01]  /*6030*/  ISETP.NE.U32.AND P0, PT, R5, 0x1, PT ;  /* 0x000000010500780c */ /* 0x000fe20003f05070 */
[----:B------:R-:W-:Y:S01]  /*6040*/  @!UPT UIADD3 URZ, UPT, UPT, URZ, URZ, URZ ;  /* 0x000000fffffff290 */ /* 0x000fe2000fffe0ff */
[----:B------:R-:W-:Y:S11]  /*6050*/  @!P4 BRA `(.L_x_106) ;  /* 0x00000000000cc947 */ /* 0x000ff60003800000 */
[----:B------:R-:W-:Y:S04]  /*6060*/  SHF.L.U32 R0, R0, 0x1f, RZ ;  /* 0x0000001f00007819 */ /* 0x000fe800000006ff */
[----:B------:R-:W1:Y:S02]  /*6070*/  SYNCS.PHASECHK.TRANS64.TRYWAIT P1, [R3+URZ+0x50], R0 ;  /* 0x00005000030075a7 */ /* 0x000e6400080211ff */
[----:B-1----:R-:W-:Y:S05]  /*6080*/  @!P1 BRA `(.L_x_107) ;  /* 0x0000001800189947 */ /* 0x002fea0003800000 */
.L_x_106:
[----:B------:R-:W-:Y:S05]  /*6090*/  BSYNC B0 ;  /* 0x0000000000007941 */ /* 0x000fea0003800000 */
.L_x_105:
[----:B------:R2:W3:Y:S04]  /*60a0*/  @P0 LDS.128 R16, [R118] ;  /* 0x0000000076100984 */ /* 0x0004e80000000c00 */
[----:B------:R2:W4:Y:S04]  /*60b0*/  @P0 LDS.128 R64, [R117+0x10] ;  /* 0x0000100075400984 */ /* 0x0005280000000c00 */
[----:B------:R2:W1:Y:S04]  /*60c0*/  @P0 LDS.128 R72, [R116+0x20] ;  /* 0x0000200074480984 */ /* 0x0004680000000c00 */
[----:B------:R2:W1:Y:S02]  /*60d0*/  @P0 LDS.128 R80, [R115+0x30] ;  /* 0x0000300073500984 */ /* 0x0004640000000c00 */
.L_x_104:
[----:B------:R-:W-:Y:S05]  /*60e0*/  BSYNC B1 ;  /* 0x0000000000017941 */ /* 0x000fea0003800000 */
.L_x_103:
[----:B-1----:R-:W-:Y:S04]  /*60f0*/  SHF.R.U32.HI R0, RZ, 0x15, R2 ;  /* 0x00000015ff007819 */ /* 0x002fe80000011602 */
[----:B------:R-:W-:Y:S01]  /*6100*/  LOP3.LUT P0, RZ, R0, 0x3, R99, 0x48, !PT ;  /* 0x0000000300ff7812 */ /* 0x000fe20007804863 */
[----:B------:R-:W-:Y:S01]  /*6110*/  @!UPT UIADD3 URZ, UPT, UPT, URZ, URZ, URZ ;  /* 0x000000fffffff290 */ /* 0x000fe2000fffe0ff */
[----:B------:R-:W-:Y:S11]  /*6120*/  @P3 BRA `(.L_x_108) ;  /* 0x0000000000083947 */ /* 0x000ff60003800000 */
[----:B------:R-:W1:Y:S02]  /*6130*/  SYNCS.PHASECHK.TRANS64.TRYWAIT P1, [R122+URZ+0xa0], R4 ;  /* 0x0000a0047a0075a7 */ /* 0x000e6400080211ff */
[----:B-1----:R-:W-:Y:S05]  /*6140*/  @!P1 BRA `(.L_x_109) ;  /* 0x0000001400fc9947 */ /* 0x002fea0003800000 */
.L_x_108:
[----:B------:R-:W-:Y:S05]  /*6150*/  @!P0 BRA `(.L_x_110) ;  /* 0x0000000000408947 */ /* 0x000fea0003800000 */
[----:B------:R-:W1:Y:S01]  /*6160*/  LDCU.64 UR8, c[0x4][0x70] ;  /* 0x01000e00ff0877ac */ /* 0x000e620008000a00 */
[----:B------:R-:W-:Y:S01]  /*6170*/  MOV R15, 0x0 ;  /* 0x00000000000f7802 */ /* 0x000fe20000000f00 */
[----:B------:R-:W-:Y:S02]  /*6180*/  HFMA2 R12, -RZ, RZ, 0, 5.9604644775390625e-08 ;  /* 0x00000001ff0c7431 */ /* 0x000fe400000001ff */
[----:B------:R-:W-:Y:S02]  /*6190*/  IMAD.MOV.U32 R8, RZ, RZ, 0x192 ;  /* 0x00000192ff087424 */ /* 0x000fe400078e00ff */
[----:B------:R-:W-:Y:S01]  /*61a0*/  IMAD.MOV.U32 R13, RZ, RZ, RZ ;  /* 0x000000ffff0d7224 */ /* 0x000fe200078e00ff */
[----:B------:R-:W5:Y:S01]  /*61b0*/  LDCU.64 UR6, c[0x4][0x78] ;  /* 0x01000f00ff0677ac */ /* 0x000f620008000a00 */
[----:B------:R-:W2:Y:S01]  /*61c0*/  LDC.64 R14, c[0x4][R15] ;  /* 0x010000000f0e7b82 */ /* 0x000ea20000000a00 */
[----:B------:R-:W3:Y:S01]  /*61d0*/  LDCU.64 UR4, c[0x4][0x10] ;  /* 0x01000200ff0477ac */ /* 0x000ee20008000a00 */
[----:B-1----:R-:W-:Y:S01]  /*61e0*/  MOV R5, UR9 ;  /* 0x0000000900057c02 */ /* 0x002fe20008000f00 */
[----:B------:R-:W-:Y:S01]  /*61f0*/  IMAD.U32 R4, RZ, RZ, UR8 ;  /* 0x00000008ff047e24 */ /* 0x000fe2000f8e00ff */
[----:B-----5:R-:W-:Y:S01]  /*6200*/  MOV R7, UR7 ;  /* 0x0000000700077c02 */ /* 0x020fe20008000f00 */
[----:B------:R-:W-:Y:S01]  /*6210*/  IMAD.U32 R6, RZ, RZ, UR6 ;  /* 0x00000006ff067e24 */ /* 0x000fe2000f8e00ff */
[----:B---3--:R-:W-:Y:S01]  /*6220*/  MOV R11, UR5 ;  /* 0x00000005000b7c02 */ /* 0x008fe20008000f00 */
[----:B------:R-:W-:Y:S02]  /*6230*/  IMAD.U32 R10, RZ, RZ, UR4 ;  /* 0x00000004ff0a7e24 */ /* 0x000fe4000f8e00ff */
[----:B------:R-:W-:Y:S07]  /*6240*/  LEPC R20, `(.L_x_110) ;  /* 0x000000001014794e */ /* 0x000fee0000000000 */
[----:B--2-4-:R-:W-:Y:S05]  /*6250*/  CALL.ABS.NOINC R14 ;  /* 0x000000000e007343 */ /* 0x014fea0003c00000 */
.L_x_110:
[----:B------:R-:W-:Y:S01]  /*6260*/  ISETP.NE.AND P0, PT, R113, RZ, PT ;  /* 0x000000ff7100720c */ /* 0x000fe20003f05270 */
[----:B------:R-:W-:Y:S05]  /*6270*/  WARPSYNC.ALL ;  /* 0x0000000000007948 */ /* 0x000fea0003800000 */
[----:B------:R-:W-:Y:S01]  /*6280*/  R2UR UR4, R2 ;  /* 0x00000000020472ca */ /* 0x000fe200000e0000 */
[--C-:B---3--:R-:W-:Y:S01]  /*6290*/  HADD2.F32 R49, -RZ, R16.reuse.H0_H0 ;  /* 0x20000010ff317230 */ /* 0x108fe20000004100 */
[----:B------:R-:W-:Y:S01]  /*62a0*/  IADD3 R122, PT, PT, R122, 0xc0, RZ ;  /* 0x000000c07a7a7810 */ /* 0x000fe20007ffe0ff */
[----:B------:R-:W-:Y:S01]  /*62b0*/  HADD2.F32 R50, -RZ, R16.H1_H1 ;  /* 0x30000010ff327230 */ /* 0x000fe20000004100 */
[----:B------:R-:W-:Y:S01]  /*62c0*/  BSSY.RECONVERGENT B0, `(.L_x_111) ;  /* 0x000008a000007945 */ /* 0x000fe20003800200 */
[--C-:B------:R-:W-:Y:S01]  /*62d0*/  HADD2.F32 R51, -RZ, R17.reuse.H0_H0 ;  /* 0x20000011ff337230 */ /* 0x100fe20000004100 */
[----:B------:R-:W-:Y:S01]  /*62e0*/  LOP3.LUT R122, R122, 0xfefffff8, RZ, 0xc0, !PT ;  /* 0xfefffff87a7a7812 */ /* 0x000fe200078ec0ff */
[----:B------:R-:W-:Y:S02]  /*62f0*/  HADD2.F32 R52, -RZ, R17.H1_H1 ;  /* 0x30000011ff347230 */ /* 0x000fe40000004100 */
[--C-:B------:R-:W-:Y:S02]  /*6300*/  HADD2.F32 R53, -RZ, R18.reuse.H0_H0 ;  /* 0x20000012ff357230 */ /* 0x100fe40000004100 */
[----:B------:R-:W-:Y:S02]  /*6310*/  HADD2.F32 R54, -RZ, R18.H1_H1 ;  /* 0x30000012ff367230 */ /* 0x000fe40000004100 */
[--C-:B------:R-:W-:Y:S02]  /*6320*/  HADD2.F32 R55, -RZ, R19.reuse.H0_H0 ;  /* 0x20000013ff377230 */ /* 0x100fe40000004100 */
[----:B------:R-:W-:Y:S02]  /*6330*/  HADD2.F32 R56, -RZ, R19.H1_H1 ;  /* 0x30000013ff387230 */ /* 0x000fe40000004100 */
[----:B------:R-:W1:Y:S01]  /*6340*/  LDTM.x32 R4, tmem[UR4] ;  /* 0x00000004000479ee */ /* 0x000e6200082c0000 */
[----:B------:R-:W-:Y:S01]  /*6350*/  NOP ;  /* 0x0000000000007918 */ /* 0x000fe20000000000 */
[----:B-1----:R1:W-:Y:S01]  /*6360*/  SYNCS.ARRIVE.TRANS64.RED.A1T0 RZ, [R122+URZ], RZ ;  /* 0x000000ff7aff79a7 */ /* 0x0023e200081004ff */
[--C-:B----4-:R-:W-:Y:S02]  /*6370*/  HADD2.F32 R57, -RZ, R64.reuse.H0_H0 ;  /* 0x20000040ff397230 */ /* 0x110fe40000004100 */
[----:B------:R-:W-:Y:S02]  /*6380*/  HADD2.F32 R58, -RZ, R64.H1_H1 ;  /* 0x30000040ff3a7230 */ /* 0x000fe40000004100 */
[--C-:B------:R-:W-:Y:S02]  /*6390*/  HADD2.F32 R59, -RZ, R65.reuse.H0_H0 ;  /* 0x20000041ff3b7230 */ /* 0x100fe40000004100 */
        /* <DEDUP_REMOVED lines=8> */
[C---:B------:R-:W-:Y:S01]  /*6420*/  FMUL R4, R47.reuse, R4 ;  /* 0x000000042f047220 */ /* 0x040fe20000400000 */
[C---:B------:R-:W-:Y:S01]  /*6430*/  FMUL R5, R47.reuse, R5 ;  /* 0x000000052f057220 */ /* 0x040fe20000400000 */
[C---:B------:R-:W-:Y:S01]  /*6440*/  FMUL R6, R47.reuse, R6 ;  /* 0x000000062f067220 */ /* 0x040fe20000400000 */
[C---:B------:R-:W-:Y:S01]  /*6450*/  FMUL R7, R47.reuse, R7 ;  /* 0x000000072f077220 */ /* 0x040fe20000400000 */
[C---:B------:R-:W-:Y:S01]  /*6460*/  FFMA R4, R48.reuse, R49, R4 ;  /* 0x0000003130047223 */ /* 0x040fe20000000004 */
[C---:B------:R-:W-:Y:S01]  /*6470*/  FFMA R5, R48.reuse, R50, R5 ;  /* 0x0000003230057223 */ /* 0x040fe20000000005 */
[C---:B------:R-:W-:Y:S01]  /*6480*/  FFMA R6, R48.reuse, R51, R6 ;  /* 0x0000003330067223 */ /* 0x040fe20000000006 */
[C---:B------:R-:W-:Y:S01]  /*6490*/  FFMA R7, R48.reuse, R52, R7 ;  /* 0x0000003430077223 */ /* 0x040fe20000000007 */
[C---:B------:R-:W-:Y:S01]  /*64a0*/  FMUL R8, R47.reuse, R8 ;  /* 0x000000082f087220 */ /* 0x040fe20000400000 */
[----:B------:R-:W-:Y:S01]  /*64b0*/  FMUL R9, R47, R9 ;  /* 0x000000092f097220 */ /* 0x000fe20000400000 */
[----:B------:R-:W-:Y:S01]  /*64c0*/  F2FP.F16.F32.PACK_AB R4, R5, R4 ;  /* 0x000000040504723e */ /* 0x000fe200000000ff */
[----:B------:R-:W-:Y:S01]  /*64d0*/  FMUL R10, R47, R10 ;  /* 0x0000000a2f0a7220 */ /* 0x000fe20000400000 */
[----:B------:R-:W-:Y:S01]  /*64e0*/  F2FP.F16.F32.PACK_AB R5, R7, R6 ;  /* 0x000000060705723e */ /* 0x000fe200000000ff */
[C---:B------:R-:W-:Y:S01]  /*64f0*/  FFMA R8, R48.reuse, R53, R8 ;  /* 0x0000003530087223 */ /* 0x040fe20000000008 */
[C---:B------:R-:W-:Y:S01]  /*6500*/  FFMA R9, R48.reuse, R54, R9 ;  /* 0x0000003630097223 */ /* 0x040fe20000000009 */
[C---:B------:R-:W-:Y:S01]  /*6510*/  FFMA R10, R48.reuse, R55, R10 ;  /* 0x00000037300a7223 */ /* 0x040fe2000000000a */
[C---:B------:R-:W-:Y:S01]  /*6520*/  FMUL R11, R47.reuse, R11 ;  /* 0x0000000b2f0b7220 */ /* 0x040fe20000400000 */
[C---:B------:R-:W-:Y:S01]  /*6530*/  FMUL R0, R47.reuse, R12 ;  /* 0x0000000c2f007220 */ /* 0x040fe20000400000 */
[----:B------:R-:W-:Y:S01]  /*6540*/  FMUL R2, R47, R13 ;  /* 0x0000000d2f027220 */ /* 0x000fe20000400000 */
[----:B------:R-:W-:Y:S01]  /*6550*/  F2FP.F16.F32.PACK_AB R6, R9, R8 ;  /* 0x000000080906723e */ /* 0x000fe200000000ff */
[C---:B------:R-:W-:Y:S01]  /*6560*/  FFMA R11, R48.reuse, R56, R11 ;  /* 0x00000038300b7223 */ /* 0x040fe2000000000b */
[C---:B------:R-:W-:Y:S01]  /*6570*/  FFMA R0, R48.reuse, R57, R0 ;  /* 0x0000003930007223 */ /* 0x040fe20000000000 */
[C---:B------:R-:W-:Y:S01]  /*6580*/  FFMA R2, R48.reuse, R58, R2 ;  /* 0x0000003a30027223 */ /* 0x040fe20000000002 */
[C---:B------:R-:W-:Y:S01]  /*6590*/  FMUL R3, R47.reuse, R14 ;  /* 0x0000000e2f037220 */ /* 0x040fe20000400000 */
[C---:B------:R-:W-:Y:S01]  /*65a0*/  FMUL R15, R47.reuse, R15 ;  /* 0x0000000f2f0f7220 */ /* 0x040fe20000400000 */
[C---:B------:R-:W-:Y:S01]  /*65b0*/  FMUL R12, R47.reuse, R16 ;  /* 0x000000102f0c7220 */ /* 0x040fe20000400000 */
[C---:B------:R-:W-:Y:S01]  /*65c0*/  FMUL R13, R47.reuse, R17 ;  /* 0x000000112f0d7220 */ /* 0x040fe20000400000 */
[C---:B------:R-:W-:Y:S01]  /*65d0*/  FFMA R3, R48.reuse, R59, R3 ;  /* 0x0000003b30037223 */ /* 0x040fe20000000003 */
[C---:B------:R-:W-:Y:S01]  /*65e0*/  FMUL R14, R47.reuse, R18 ;  /* 0x000000122f0e7220 */ /* 0x040fe20000400000 */
[C---:B------:R-:W-:Y:S01]  /*65f0*/  FFMA R15, R48.reuse, R60, R15 ;  /* 0x0000003c300f7223 */ /* 0x040fe2000000000f */
[----:B------:R-:W-:Y:S01]  /*6600*/  FMUL R19, R47, R19 ;  /* 0x000000132f137220 */ /* 0x000fe20000400000 */
[----:B------:R-:W-:Y:S01]  /*6610*/  F2FP.F16.F32.PACK_AB R7, R11, R10 ;  /* 0x0000000a0b07723e */ /* 0x000fe200000000ff */
[C---:B------:R-:W-:Y:S01]  /*6620*/  FFMA R12, R48.reuse, R61, R12 ;  /* 0x0000003d300c7223 */ /* 0x040fe2000000000c */
[C---:B------:R-:W-:Y:S01]  /*6630*/  FMUL R16, R47.reuse, R20 ;  /* 0x000000142f107220 */ /* 0x040fe20000400000 */
[C---:B------:R-:W-:Y:S01]  /*6640*/  FFMA R13, R48.reuse, R62, R13 ;  /* 0x0000003e300d7223 */ /* 0x040fe2000000000d */
[C---:B------:R-:W-:Y:S01]  /*6650*/  FMUL R17, R47.reuse, R21 ;  /* 0x000000152f117220 */ /* 0x040fe20000400000 */
[----:B------:R1:W-:Y:S01]  /*6660*/  STS.128 [R118], R4 ;  /* 0x0000000476007388 */ /* 0x0003e20000000c00 */
[C---:B------:R-:W-:Y:S01]  /*6670*/  FFMA R14, R48.reuse, R63, R14 ;  /* 0x0000003f300e7223 */ /* 0x040fe2000000000e */
[----:B------:R-:W-:Y:S02]  /*6680*/  HADD2.F32 R68, -RZ, R73.H1_H1 ;  /* 0x30000049ff447230 */ /* 0x000fe40000004100 */
[C---:B------:R-:W-:Y:S01]  /*6690*/  FMUL R18, R47.reuse, R22 ;  /* 0x000000162f127220 */ /* 0x040fe20000400000 */
[C---:B------:R-:W-:Y:S01]  /*66a0*/  FFMA R19, R48.reuse, R64, R19 ;  /* 0x0000004030137223 */ /* 0x040fe20000000013 */
[--C-:B------:R-:W-:Y:S02]  /*66b0*/  HADD2.F32 R69, -RZ, R74.reuse.H0_H0 ;  /* 0x2000004aff457230 */ /* 0x100fe40000004100 */
[C---:B------:R-:W-:Y:S01]  /*66c0*/  FMUL R23, R47.reuse, R23 ;  /* 0x000000172f177220 */ /* 0x040fe20000400000 */
        /* <DEDUP_REMOVED lines=9> */
[----:B------:R-:W-:Y:S01]  /*6760*/  FFMA R23, R48, R68, R23 ;  /* 0x0000004430177223 */ /* 0x000fe20000000017 */
[--C-:B------:R-:W-:Y:S02]  /*6770*/  HADD2.F32 R73, -RZ, R80.reuse.H0_H0 ;  /* 0x20000050ff497230 */ /* 0x100fe40000004100 */
[----:B------:R-:W-:Y:S01]  /*6780*/  FMUL R27, R47, R27 ;  /* 0x0000001b2f1b7220 */ /* 0x000fe20000400000 */
[----:B------:R-:W-:Y:S01]  /*6790*/  F2FP.F16.F32.PACK_AB R8, R2, R0 ;  /* 0x000000000208723e */ /* 0x000fe200000000ff */
[C---:B------:R-:W-:Y:S01]  /*67a0*/  FFMA R20, R48.reuse, R69, R20 ;  /* 0x0000004530147223 */ /* 0x040fe20000000014 */
[----:B------:R-:W-:Y:S01]  /*67b0*/  F2FP.F16.F32.PACK_AB R9, R15, R3 ;  /* 0x000000030f09723e */ /* 0x000fe200000000ff */
[----:B------:R-:W-:Y:S01]  /*67c0*/  HADD2.F32 R74, -RZ, R80.H1_H1 ;  /* 0x30000050ff4a7230 */ /* 0x000fe20000004100 */
[----:B------:R-:W-:Y:S01]  /*67d0*/  F2FP.F16.F32.PACK_AB R10, R13, R12 ;  /* 0x0000000c0d0a723e */ /* 0x000fe200000000ff */
[----:B------:R-:W-:Y:S01]  /*67e0*/  FMUL R24, R47, R28 ;  /* 0x0000001c2f187220 */ /* 0x000fe20000400000 */
[----:B------:R-:W-:Y:S01]  /*67f0*/  F2FP.F16.F32.PACK_AB R11, R19, R14 ;  /* 0x0000000e130b723e */ /* 0x000fe200000000ff */
[C---:B------:R-:W-:Y:S01]  /*6800*/  FFMA R21, R48.reuse, R70, R21 ;  /* 0x0000004630157223 */ /* 0x040fe20000000015 */
[--C-:B------:R-:W-:Y:S02]  /*6810*/  HADD2.F32 R75, -RZ, R81.reuse.H0_H0 ;  /* 0x20000051ff4b7230 */ /* 0x100fe40000004100 */
[C---:B------:R-:W-:Y:S01]  /*6820*/  FMUL R25, R47.reuse, R29 ;  /* 0x0000001d2f197220 */ /* 0x040fe20000400000 */
[C---:B------:R-:W-:Y:S01]  /*6830*/  FFMA R22, R48.reuse, R71, R22 ;  /* 0x0000004730167223 */ /* 0x040fe20000000016 */
[----:B------:R1:W-:Y:S01]  /*6840*/  STS.128 [R117+0x10], R8 ;  /* 0x0000100875007388 */ /* 0x0003e20000000c00 */
        /* <DEDUP_REMOVED lines=10> */
[----:B------:R-:W-:Y:S01]  /*68f0*/  FMUL R29, R47, R33 ;  /* 0x000000212f1d7220 */ /* 0x000fe20000400000 */
[----:B------:R-:W-:Y:S01]  /*6900*/  F2FP.F16.F32.PACK_AB R16, R17, R16 ;  /* 0x000000101110723e */ /* 0x000fe200000000ff */
[C---:B------:R-:W-:Y:S01]  /*6910*/  FFMA R26, R48.reuse, R75, R26 ;  /* 0x0000004b301a7223 */ /* 0x040fe2000000001a */
[----:B------:R-:W-:Y:S02]  /*6920*/  HADD2.F32 R80, -RZ, R83.H1_H1 ;  /* 0x30000053ff507230 */ /* 0x000fe40000004100 */
[----:B------:R-:W-:Y:S01]  /*6930*/  FMUL R30, R47, R34 ;  /* 0x000000222f1e7220 */ /* 0x000fe20000400000 */
[----:B------:R-:W-:Y:S01]  /*6940*/  F2FP.F16.F32.PACK_AB R17, R23, R18 ;  /* 0x000000121711723e */ /* 0x000fe200000000ff */
[C---:B------:R-:W-:Y:S01]  /*6950*/  FFMA R31, R48.reuse, R76, R31 ;  /* 0x0000004c301f7223 */ /* 0x040fe2000000001f */
[----:B------:R-:W-:Y:S01]  /*6960*/  FMUL R35, R47, R35 ;  /* 0x000000232f237220 */ /* 0x000fe20000400000 */
[----:B------:R-:W-:Y:S01]  /*6970*/  F2FP.F16.F32.PACK_AB R18, R21, R20 ;  /* 0x000000141512723e */ /* 0x000fe200000000ff */
[C---:B------:R-:W-:Y:S01]  /*6980*/  FFMA R28, R48.reuse, R77, R28 ;  /* 0x0000004d301c7223 */ /* 0x040fe2000000001c */
[----:B------:R-:W-:Y:S01]  /*6990*/  F2FP.F16.F32.PACK_AB R19, R27, R22 ;  /* 0x000000161b13723e */ /* 0x000fe200000000ff */
[C---:B------:R-:W-:Y:S01]  /*69a0*/  FFMA R29, R48.reuse, R78, R29 ;  /* 0x0000004e301d7223 */ /* 0x040fe2000000001d */
[C---:B------:R-:W-:Y:S01]  /*69b0*/  FFMA R30, R48.reuse, R79, R30 ;  /* 0x0000004f301e7223 */ /* 0x040fe2000000001e */
[----:B------:R-:W-:Y:S01]  /*69c0*/  FFMA R35, R48, R80, R35 ;  /* 0x0000005030237223 */ /* 0x000fe20000000023 */
[----:B------:R-:W-:Y:S01]  /*69d0*/  F2FP.F16.F32.PACK_AB R24, R25, R24 ;  /* 0x000000181918723e */ /* 0x000fe200000000ff */
[----:B------:R1:W-:Y:S01]  /*69e0*/  STS.128 [R116+0x20], R16 ;  /* 0x0000201074007388 */ /* 0x0003e20000000c00 */
[----:B------:R-:W-:Y:S02]  /*69f0*/  F2FP.F16.F32.PACK_AB R25, R31, R26 ;  /* 0x0000001a1f19723e */ /* 0x000fe400000000ff */
[----:B------:R-:W-:Y:S02]  /*6a00*/  F2FP.F16.F32.PACK_AB R26, R29, R28 ;  /* 0x0000001c1d1a723e */ /* 0x000fe400000000ff */
[----:B------:R-:W-:Y:S05]  /*6a10*/  F2FP.F16.F32.PACK_AB R27, R35, R30 ;  /* 0x0000001e231b723e */ /* 0x000fea00000000ff */
[----:B------:R1:W-:Y:S01]  /*6a20*/  STS.128 [R115+0x30], R24 ;  /* 0x0000301873007388 */ /* 0x0003e20000000c00 */
[----:B------:R-:W-:Y:S01]  /*6a30*/  @!PT LDS RZ, [RZ] ;  /* 0x00000000fffff984 */ /* 0x000fe20000000800 */
[----:B------:R-:W-:Y:S01]  /*6a40*/  @!PT LDS RZ, [RZ] ;  /* 0x00000000fffff984 */ /* 0x000fe20000000800 */
[----:B------:R-:W-:Y:S01]  /*6a50*/  @!PT LDS RZ, [RZ] ;  /* 0x00000000fffff984 */ /* 0x000fe20000000800 */
[----:B------:R-:W-:Y:S01]  /*6a60*/  @!PT LDS RZ, [RZ] ;  /* 0x00000000fffff984 */ /* 0x000fe20000000800 */
[----:B------:R3:W-:Y:S07]  /*6a70*/  MEMBAR.ALL.CTA ;  /* 0x0000000000007992 */ /* 0x0007ee0000008000 */
[----:B---3--:R-:W3:Y:S02]  /*6a80*/  FENCE.VIEW.ASYNC.S ;  /* 0x00000000000073c6 */ /* 0x008ee40000000000 */
[----:B---3--:R-:W-:Y:S06]  /*6a90*/  BAR.SYNC.DEFER_BLOCKING 0x1, 0x80 ;  /* 0x0042000000007b1d */ /* 0x008fec0000010000 */
[----:B------:R-:W-:Y:S05]  /*6aa0*/  @P0 BRA `(.L_x_112) ;  /* 0x00000000002c0947 */ /* 0x000fea0003800000 */
[----:B------:R-:W-:Y:S01]  /*6ab0*/  R2UR UR12, R97 ;  /* 0x00000000610c72ca */ /* 0x000fe200000e0000 */
[----:B------:R-:W-:Y:S01]  /*6ac0*/  UIADD3 UR10, UP0, UPT, UR46, 0x680, URZ ;  /* 0x000006802e0a7890 */ /* 0x000fe2000ff1e0ff */
[----:B------:R-:W-:Y:S01]  /*6ad0*/  R2UR UR9, R96 ;  /* 0x00000000600972ca */ /* 0x000fe200000e0000 */
[----:B------:R-:W-:Y:S01]  /*6ae0*/  UMOV UR7, UR36 ;  /* 0x0000002400077c82 */ /* 0x000fe20008000000 */
[----:B------:R-:W-:Y:S01]  /*6af0*/  R2UR UR8, R119 ;  /* 0x00000000770872ca */ /* 0x000fe200000e0000 */
[----:B------:R-:W-:Y:S08]  /*6b00*/  UIADD3.X UR11, UPT, UPT, URZ, UR47, URZ, UP0, !UPT ;  /* 0x0000002fff0b7290 */ /* 0x000ff000087fe4ff */
[----:B------:R-:W-:Y:S02]  /*6b10*/  USHF.L.U32 UR5, UR12, 0x5, URZ ;  /* 0x000000050c057899 */ /* 0x000fe400080006ff */
[----:B------:R-:W-:Y:S02]  /*6b20*/  USHF.L.U32 UR6, UR9, 0x7, URZ ;  /* 0x0000000709067899 */ /* 0x000fe400080006ff */
[----:B------:R-:W-:Y:S09]  /*6b30*/  UIADD3 UR4, UPT, UPT, UR42, 0x200, UR8 ;  /* 0x000002002a047890 */ /* 0x000ff2000fffe008 */
[----:B------:R3:W-:Y:S02]  /*6b40*/  UTMASTG.3D [UR4], [UR10] ;  /* 0x000000040a0073b5 */ /* 0x0007e40008010000 */
[----:B---3--:R0:W-:Y:S02]  /*6b50*/  UTMACMDFLUSH ;  /* 0x00000000000079b7 */ /* 0x0081e40000000000 */
.L_x_112:
[----:B------:R-:W-:Y:S05]  /*6b60*/  BSYNC.RECONVERGENT B0 ;  /* 0x0000000000007941 */ /* 0x000fea0003800200 */
.L_x_111:
[----:B------:R-:W-:Y:S04]  /*6b70*/  BSSY.RECONVERGENT B0, `(.L_x_113) ;  /* 0x0000003000007945 */ /* 0x000fe80003800200 */
[----:B------:R-:W-:Y:S05]  /*6b80*/  @P0 BRA `(.L_x_114) ;  /* 0x0000000000040947 */ /* 0x000fea0003800000 */
[----:B------:R-:W-:Y:S04]  /*6b90*/  DEPBAR.LE SB0, 0x0 ;  /* 0x000080000000791a */ /* 0x000fe80000000000 */
.L_x_114:
[----:B------:R-:W-:Y:S05]  /*6ba0*/  BSYNC.RECONVERGENT B0 ;  /* 0x0000000000007941 */ /* 0x000fea0003800200 */
.L_x_113:
[----:B------:R-:W-:Y:S01]  /*6bb0*/  BAR.SYNC.DEFER_BLOCKING 0x1, 0x80 ;  /* 0x0042000000007b1d */ /* 0x000fe20000010000 */
[----:B------:R-:W-:Y:S01]  /*6bc0*/  UIADD3 UR43, UPT, UPT, UR43, 0x1, URZ ;  /* 0x000000012b2b7890 */ /* 0x000fe2000fffe0ff */
[----:B------:R-:W-:Y:S02]  /*6bd0*/  IADD3 R45, PT, PT, R45, 0x1, RZ ;  /* 0x000000012d2d7810 */ /* 0x000fe40007ffe0ff */
[----:B------:R-:W-:Y:S01]  /*6be0*/  IADD3 R105, PT, PT, R105, 0x1, RZ ;  /* 0x0000000169697810 */ /* 0x000fe20007ffe0ff */
[----:B------:R-:W-:Y:S09]  /*6bf0*/  UISETP.NE.AND UP0, UPT, UR43, URZ, UPT ;  /* 0x000000ff2b00728c */ /* 0x000ff2000bf05270 */
[----:B------:R-:W-:Y:S05]  /*6c00*/  BRA.U !UP0, `(.L_x_115) ;  /* 0x0000000108287547 */ /* 0x000fea000b800000 */
[----:B------:R-:W-:Y:S01]  /*6c10*/  ISETP.NE.AND P0, PT, R121, RZ, PT ;  /* 0x000000ff7900720c */ /* 0x000fe20003f05270 */
[----:B------:R-:W-:Y:S11]  /*6c20*/  IMAD.U32 R0, RZ, RZ, UR37 ;  /* 0x00000025ff007e24 */ /* 0x000ff6000f8e00ff */
[----:B------:R-:W-:Y:S01]  /*6c30*/  @!UPT UIADD3 URZ, UPT, UPT, URZ, URZ, URZ ;  /* 0x000000fffffff290 */ /* 0x000fe2000fffe0ff */
[C---:B------:R-:W-:Y:S01]  /*6c40*/  @P0 LEA R2, R104.reuse, UR42, 0x3 ;  /* 0x0000002a68020c11 */ /* 0x040fe2000f8e18ff */
[----:B------:R-:W-:Y:S04]  /*6c50*/  VIADD R104, R104, 0x1 ;  /* 0x0000000168687836 */ /* 0x000fe80000000000 */
[----:B------:R-:W-:Y:S05]  /*6c60*/  @P0 VIADD R2, R2, 0x60 ;  /* 0x0000006002020836 */ /* 0x000fea0000000000 */
[----:B------:R-:W-:Y:S04]  /*6c70*/  @P0 PRMT R0, R0, 0x654, R2 ;  /* 0x0000065400000816 */ /* 0x000fe80000000002 */
[----:B------:R3:W-:Y:S01]  /*6c80*/  @P0 SYNCS.ARRIVE.TRANS64.RED.A1T0 RZ, [R0+URZ], RZ ;  /* 0x000000ff00ff09a7 */ /* 0x0007e200081004ff */
[C---:B------:R-:W-:Y:S04]  /*6c90*/  ISETP.NE.AND P0, PT, R104.reuse, 0x2, PT ;  /* 0x000000026800780c */ /* 0x040fe80003f05270 */
[----:B------:R-:W-:Y:S09]  /*6ca0*/  SEL R104, R104, RZ, P0 ;  /* 0x000000ff68687207 */ /* 0x000ff20000000000 */
.L_x_115:
[----:B------:R-:W-:Y:S01]  /*6cb0*/  ISETP.NE.AND P3, PT, R114, RZ, PT ;  /* 0x000000ff7200720c */ /* 0x000fe20003f65270 */
[----:B------:R-:W-:Y:S01]  /*6cc0*/  IMAD.IADD R97, R43, 0x1, R94 ;  /* 0x000000012b617824 */ /* 0x000fe200078e025e */
[----:B------:R-:W-:Y:S01]  /*6cd0*/  ISETP.NE.AND P0, PT, R120, 0x2, PT ;  /* 0x000000027800780c */ /* 0x000fe20003f05270 */
[----:B------:R-:W-:Y:S01]  /*6ce0*/  IMAD.IADD R96, R44, 0x1, R95 ;  /* 0x000000012c607824 */ /* 0x000fe200078e025f */
[----:B------:R-:W-:Y:S02]  /*6cf0*/  ISETP.NE.AND P1, PT, R45, 0x4, PT ;  /* 0x000000042d00780c */ /* 0x000fe40003f25270 */
[----:B------:R-:W-:Y:S02]  /*6d00*/  ISETP.NE.AND P2, PT, R105, 0x2, PT ;  /* 0x000000026900780c */ /* 0x000fe40003f45270 */
[----:B------:R-:W-:Y:S02]  /*6d10*/  SEL R3, RZ, 0x1, P0 ;  /* 0x00000001ff037807 */ /* 0x000fe40000000000 */
[----:B------:R-:W-:Y:S02]  /*6d20*/  SEL R2, RZ, 0x1, P1 ;  /* 0x00000001ff027807 */ /* 0x000fe40000800000 */
[----:B---3--:R-:W-:Y:S02]  /*6d30*/  SEL R0, RZ, 0x1, P2 ;  /* 0x00000001ff007807 */ /* 0x008fe40001000000 */
[----:B------:R-:W-:Y:S02]  /*6d40*/  @P3 R2UR UR36, R103 ;  /* 0x00000000672432ca */ /* 0x000fe400000e0000 */
[----:B------:R-:W-:Y:S02]  /*6d50*/  LOP3.LUT R106, R106, R3, RZ, 0x3c, !PT ;  /* 0x000000036a6a7212 */ /* 0x000fe400078e3cff */
[----:B------:R-:W-:Y:S02]  /*6d60*/  LOP3.LUT R107, R107, R2, RZ, 0x3c, !PT ;  /* 0x000000026b6b7212 */ /* 0x000fe400078e3cff */
[----:B------:R-:W-:Y:S02]  /*6d70*/  LOP3.LUT R108, R108, R0, RZ, 0x3c, !PT ;  /* 0x000000006c6c7212 */ /* 0x000fe400078e3cff */
[----:B------:R-:W-:Y:S02]  /*6d80*/  SEL R120, R120, RZ, P0 ;  /* 0x000000ff78787207 */ /* 0x000fe40000000000 */
[----:B------:R-:W-:Y:S02]  /*6d90*/  SEL R45, R45, RZ, P1 ;  /* 0x000000ff2d2d7207 */ /* 0x000fe40000800000 */
[----:B------:R-:W-:Y:S01]  /*6da0*/  SEL R105, R105, RZ, P2 ;  /* 0x000000ff69697207 */ /* 0x000fe20001000000 */
[----:B------:R-:W-:Y:S06]  /*6db0*/  @P3 BRA `(.L_x_116) ;  /* 0xffffffe400843947 */ /* 0x000fec000383ffff */
[----:B------:R-:W-:-:S09]  /*6dc0*/  UISETP.NE.AND UP0, UPT, UR45, URZ, UPT ;  /* 0x000000ff2d00728c */ /* 0x000fd2000bf05270 */
[----:B------:R-:W-:Y:S05]  /*6dd0*/  BRA.U !UP0, `(.L_x_117) ;  /* 0x0000000108487547 */ /* 0x000fea000b800000 */
[----:B------:R-:W3:Y:S02]  /*6de0*/  LDCU.64 UR4, c[0x0][0x890] ;  /* 0x00011200ff0477ac */ /* 0x000ee40008000a00 */
[----:B---3--:R-:W-:-:S04]  /*6df0*/  UISETP.NE.U32.AND UP0, UPT, UR4, URZ, UPT ;  /* 0x000000ff0400728c */ /* 0x008fc8000bf05070 */
[----:B------:R-:W-:-:S09]  /*6e00*/  UISETP.NE.AND.EX UP0, UPT, UR5, URZ, UPT, UP0 ;  /* 0x000000ff0500728c */ /* 0x000fd2000bf05300 */
[----:B------:R-:W-:Y:S05]  /*6e10*/  BRA.U UP0, `(.L_x_118) ;  /* 0x00000001000c7547 */ /* 0x000fea000b800000 */
[----:B------:R-:W-:-:S13]  /*6e20*/  FSETP.NEU.AND P0, PT, R48, RZ, PT ;  /* 0x000000ff3000720b */ /* 0x000fda0003f0d000 */
[----:B------:R-:W-:Y:S05]  /*6e30*/  @!P0 EXIT ;  /* 0x000000000000894d */ /* 0x000fea0003800000 */
[----:B------:R-:W-:Y:S05]  /*6e40*/  BRA `(.L_x_117) ;  /* 0x00000000002c7947 */ /* 0x000fea0003800000 */
.L_x_118:
[----:B------:R-:W-:Y:S01]  /*6e50*/  LOP3.LUT P0, RZ, R98, 0xff, RZ, 0xc0, !PT ;  /* 0x000000ff62ff7812 */ /* 0x000fe2000780c0ff */
[----:B------:R-:W-:-:S12]  /*6e60*/  BSSY.RECONVERGENT B0, `(.L_x_117) ;  /* 0x0000009000007945 */ /* 0x000fd80003800200 */
[----:B------:R-:W-:Y:S05]  /*6e70*/  @P0 BRA `(.L_x_119) ;  /* 0x0000000000140947 */ /* 0x000fea0003800000 */
[----:B------:R-:W3:Y:S02]  /*6e80*/  LDCU.64 UR4, c[0x0][0x888] ;  /* 0x00011100ff0477ac */ /* 0x000ee40008000a00 */
[----:B---3--:R-:W-:-:S04]  /*6e90*/  ISETP.NE.U32.AND P0, PT, RZ, UR4, PT ;  /* 0x00000004ff007c0c */ /* 0x008fc8000bf05070 */
[----:B------:R-:W-:-:S13]  /*6ea0*/  ISETP.NE.AND.EX P0, PT, RZ, UR5, PT, P0 ;  /* 0x00000005ff007c0c */ /* 0x000fda000bf05300 */
[----:B------:R-:W-:Y:S05]  /*6eb0*/  @!P0 EXIT ;  /* 0x000000000000894d */ /* 0x000fea0003800000 */
[----:B------:R-:W-:Y:S05]  /*6ec0*/  BRA `(.L_x_120) ;  /* 0x0000000000087947 */ /* 0x000fea0003800000 */
.L_x_119:
[----:B------:R-:W-:-:S13]  /*6ed0*/  FSETP.NEU.AND P0, PT, R48, RZ, PT ;  /* 0x000000ff3000720b */ /* 0x000fda0003f0d000 */
[----:B------:R-:W-:Y:S05]  /*6ee0*/  @!P0 EXIT ;  /* 0x000000000000894d */ /* 0x000fea0003800000 */
.L_x_120:
[----:B------:R-:W-:Y:S05]  /*6ef0*/  BSYNC.RECONVERGENT B0 ;  /* 0x0000000000007941 */ /* 0x000fea0003800200 */
.L_x_117:
[----:B------:R-:W-:-:S04]  /*6f00*/  DEPBAR.LE SB0, 0x0 ;  /* 0x000080000000791a */ /* 0x000fc80000000000 */
[----:B------:R-:W-:Y:S05]  /*6f10*/  EXIT ;  /* 0x000000000000794d */ /* 0x000fea0003800000 */
.L_x_24:
[----:B--2---:R2:W4:Y:S02]  /*6f20*/  SYNCS.PHASECHK.TRANS64.TRYWAIT P0, [R2+URZ+0xf0], R3 ;  /* 0x0000f003020075a7 */ /* 0x00452400080011ff */
[----:B----4-:R-:W-:Y:S05]  /*6f30*/  @!P0 NANOSLEEP.SYNCS 0x989680 ;  /* 0x009896800000895d */ /* 0x010fea0003900000 */
[----:B------:R-:W4:Y:S02]  /*6f40*/  @!P0 SYNCS.PHASECHK.TRANS64 P0, [R2+URZ+0xf0], R3 ;  /* 0x0000f003020085a7 */ /* 0x000f2400080010ff */
[----:B----4-:R-:W-:Y:S05]  /*6f50*/  @!P0 BRA `(.L_x_24) ;  /* 0xfffffffc00f08947 */ /* 0x010fea000383ffff */
[----:B------:R-:W-:Y:S05]  /*6f60*/  BRA `(.L_x_121) ;  /* 0xffffffa800207947 */ /* 0x000fea000383ffff */
.L_x_27:
[----:B------:R-:W-:-:S07]  /*6f70*/  MOV R2, UR33 ;  /* 0x0000002100027c02 */ /* 0x000fce0008000f00 */
.L_x_122:
[----:B-1----:R1:W2:Y:S02]  /*6f80*/  SYNCS.PHASECHK.TRANS64.TRYWAIT P0, [R2+URZ+0x28], R4 ;  /* 0x00002804020075a7 */ /* 0x0022a400080011ff */
[----:B--2---:R-:W-:Y:S05]  /*6f90*/  @!P0 NANOSLEEP.SYNCS 0x989680 ;  /* 0x009896800000895d */ /* 0x004fea0003900000 */
[----:B------:R-:W2:Y:S02]  /*6fa0*/  @!P0 SYNCS.PHASECHK.TRANS64 P0, [R2+URZ+0x28], R4 ;  /* 0x00002804020085a7 */ /* 0x000ea400080010ff */
[----:B--2---:R-:W-:Y:S05]  /*6fb0*/  @!P0 BRA `(.L_x_122) ;  /* 0xfffffffc00f08947 */ /* 0x004fea000383ffff */
[----:B------:R-:W-:Y:S05]  /*6fc0*/  BRA `(.L_x_26) ;  /* 0xffffffa800887947 */ /* 0x000fea000383ffff */
.L_x_34:
[----:B-1----:R-:W-:-:S07]  /*6fd0*/  MOV R2, UR33 ;  /* 0x0000002100027c02 */ /* 0x002fce0008000f00 */
.L_x_123:
[----:B-1----:R1:W2:Y:S02]  /*6fe0*/  SYNCS.PHASECHK.TRANS64.TRYWAIT P0, [R2+URZ+0x28], R4 ;  /* 0x00002804020075a7 */ /* 0x0022a400080011ff */
[----:B--2---:R-:W-:Y:S05]  /*6ff0*/  @!P0 NANOSLEEP.SYNCS 0x989680 ;  /* 0x009896800000895d */ /* 0x004fea0003900000 */
[----:B------:R-:W2:Y:S02]  /*7000*/  @!P0 SYNCS.PHASECHK.TRANS64 P0, [R2+URZ+0x28], R4 ;  /* 0x00002804020085a7 */ /* 0x000ea400080010ff */
[----:B--2---:R-:W-:Y:S05]  /*7010*/  @!P0 BRA `(.L_x_123) ;  /* 0xfffffffc00f08947 */ /* 0x004fea000383ffff */
[----:B------:R-:W-:Y:S05]  /*7020*/  BRA `(.L_x_33) ;  /* 0xffffffac00747947 */ /* 0x000fea000383ffff */
.L_x_39:
[----:B-1----:R1:W2:Y:S02]  /*7030*/  SYNCS.PHASECHK.TRANS64.TRYWAIT P0, [R2+URZ+0x80], R3 ;  /* 0x00008003020075a7 */ /* 0x0022a400080011ff */
[----:B--2---:R-:W-:Y:S05]  /*7040*/  @!P0 NANOSLEEP.SYNCS 0x989680 ;  /* 0x009896800000895d */ /* 0x004fea0003900000 */
[----:B------:R-:W2:Y:S02]  /*7050*/  @!P0 SYNCS.PHASECHK.TRANS64 P0, [R2+URZ+0x80], R3 ;  /* 0x00008003020085a7 */ /* 0x000ea400080010ff */
[----:B--2---:R-:W-:Y:S05]  /*7060*/  @!P0 BRA `(.L_x_39) ;  /* 0xfffffffc00f08947 */ /* 0x004fea000383ffff */
[----:B------:R-:W-:Y:S05]  /*7070*/  BRA `(.L_x_124) ;  /* 0xffffffb000407947 */ /* 0x000fea000383ffff */
.L_x_43:
[----:B---3--:R-:W-:-:S07]  /*7080*/  MOV R0, UR5 ;  /* 0x0000000500007c02 */ /* 0x008fce0008000f00 */
.L_x_125:
[----:B-1----:R1:W2:Y:S02]  /*7090*/  SYNCS.PHASECHK.TRANS64.TRYWAIT P0, [R0+URZ], R2 ;  /* 0x00000002000075a7 */ /* 0x0022a400080011ff */
[----:B--2---:R-:W-:Y:S05]  /*70a0*/  @!P0 NANOSLEEP.SYNCS 0x989680 ;  /* 0x009896800000895d */ /* 0x004fea0003900000 */
[----:B------:R-:W2:Y:S02]  /*70b0*/  @!P0 SYNCS.PHASECHK.TRANS64 P0, [R0+URZ], R2 ;  /* 0x00000002000085a7 */ /* 0x000ea400080010ff */
[----:B--2---:R-:W-:Y:S05]  /*70c0*/  @!P0 BRA `(.L_x_125) ;  /* 0xfffffffc00f08947 */ /* 0x004fea000383ffff */
[----:B------:R-:W-:Y:S05]  /*70d0*/  BRA `(.L_x_126) ;  /* 0xffffffb400b07947 */ /* 0x000fea000383ffff */
.L_x_44:
[----:B---3--:R-:W-:-:S07]  /*70e0*/  MOV R0, UR5 ;  /* 0x0000000500007c02 */ /* 0x008fce0008000f00 */
.L_x_127:
[----:B-1----:R1:W2:Y:S02]  /*70f0*/  SYNCS.PHASECHK.TRANS64.TRYWAIT P0, [R0+URZ], R3 ;  /* 0x00000003000075a7 */ /* 0x0022a400080011ff */
[----:B--2---:R-:W-:Y:S05]  /*7100*/  @!P0 NANOSLEEP.SYNCS 0x989680 ;  /* 0x009896800000895d */ /* 0x004fea0003900000 */
[----:B------:R-:W2:Y:S02]  /*7110*/  @!P0 SYNCS.PHASECHK.TRANS64 P0, [R0+URZ], R3 ;  /* 0x00000003000085a7 */ /* 0x000ea400080010ff */
[----:B--2---:R-:W-:Y:S05]  /*7120*/  @!P0 BRA `(.L_x_127) ;  /* 0xfffffffc00f08947 */ /* 0x004fea000383ffff */
[----:B------:R-:W-:Y:S05]  /*7130*/  BRA `(.L_x_128) ;  /* 0xffffffb400bc7947 */ /* 0x000fea000383ffff */
.L_x_45:
[----:B---3--:R-:W-:-:S07]  /*7140*/  MOV R0, UR5 ;  /* 0x0000000500007c02 */ /* 0x008fce0008000f00 */
.L_x_129:
[----:B-1----:R1:W2:Y:S02]  /*7150*/  SYNCS.PHASECHK.TRANS64.TRYWAIT P0, [R0+URZ], R3 ;  /* 0x00000003000075a7 */ /* 0x0022a400080011ff */
[----:B--2---:R-:W-:Y:S05]  /*7160*/  @!P0 NANOSLEEP.SYNCS 0x989680 ;  /* 0x009896800000895d */ /* 0x004fea0003900000 */
[----:B------:R-:W2:Y:S02]  /*7170*/  @!P0 SYNCS.PHASECHK.TRANS64 P0, [R0+URZ], R3 ;  /* 0x00000003000085a7 */ /* 0x000ea400080010ff */
[----:B--2---:R-:W-:Y:S05]  /*7180*/  @!P0 BRA `(.L_x_129) ;  /* 0xfffffffc00f08947 */ /* 0x004fea000383ffff */
[----:B------:R-:W-:Y:S05]  /*7190*/  BRA `(.L_x_130) ;  /* 0xffffffb400c87947 */ /* 0x000fea000383ffff */
.L_x_46:
[----:B---3--:R-:W-:-:S07]  /*71a0*/  MOV R0, UR5 ;  /* 0x0000000500007c02 */ /* 0x008fce0008000f00 */
.L_x_131:
[----:B-1----:R1:W2:Y:S02]  /*71b0*/  SYNCS.PHASECHK.TRANS64.TRYWAIT P0, [R0+URZ], R3 ;  /* 0x00000003000075a7 */ /* 0x0022a400080011ff */
[----:B--2---:R-:W-:Y:S05]  /*71c0*/  @!P0 NANOSLEEP.SYNCS 0x989680 ;  /* 0x009896800000895d */ /* 0x004fea0003900000 */
[----:B------:R-:W2:Y:S02]  /*71d0*/  @!P0 SYNCS.PHASECHK.TRANS64 P0, [R0+URZ], R3 ;  /* 0x00000003000085a7 */ /* 0x000ea400080010ff */
[----:B--2---:R-:W-:Y:S05]  /*71e0*/  @!P0 BRA `(.L_x_131) ;  /* 0xfffffffc00f08947 */ /* 0x004fea000383ffff */
[----:B------:R-:W-:Y:S05]  /*71f0*/  BRA `(.L_x_132) ;  /* 0xffffffb400d47947 */ /* 0x000fea000383ffff */
.L_x_49:
[----:B-1----:R1:W2:Y:S02]  /*7200*/  SYNCS.PHASECHK.TRANS64.TRYWAIT P0, [R0+URZ+0xe0], R4 ;  /* 0x0000e004000075a7 */ /* 0x0022a400080011ff */
[----:B--2---:R-:W-:Y:S05]  /*7210*/  @!P0 NANOSLEEP.SYNCS 0x989680 ;  /* 0x009896800000895d */ /* 0x004fea0003900000 */
[----:B------:R-:W2:Y:S02]  /*7220*/  @!P0 SYNCS.PHASECHK.TRANS64 P0, [R0+URZ+0xe0], R4 ;  /* 0x0000e004000085a7 */ /* 0x000ea400080010ff */
[----:B--2---:R-:W-:Y:S05]  /*7230*/  @!P0 BRA `(.L_x_49) ;  /* 0xfffffffc00f08947 */ /* 0x004fea000383ffff */
[----:B------:R-:W-:Y:S05]  /*7240*/  BRA `(.L_x_133) ;  /* 0xffffffb800347947 */ /* 0x000fea000383ffff */
.L_x_50:
[----:B------:R-:W-:-:S07]  /*7250*/  MOV R0, UR5 ;  /* 0x0000000500007c02 */ /* 0x000fce0008000f00 */
.L_x_134:
[----:B-1----:R1:W2:Y:S02]  /*7260*/  SYNCS.PHASECHK.TRANS64.TRYWAIT P0, [R0+URZ+0x90], R5 ;  /* 0x00009005000075a7 */ /* 0x0022a400080011ff */
[----:B--2---:R-:W-:Y:S05]  /*7270*/  @!P0 NANOSLEEP.SYNCS 0x989680 ;  /* 0x009896800000895d */ /* 0x004fea0003900000 */
[----:B------:R-:W2:Y:S02]  /*7280*/  @!P0 SYNCS.PHASECHK.TRANS64 P0, [R0+URZ+0x90], R5 ;  /* 0x00009005000085a7 */ /* 0x000ea400080010ff */
[----:B--2---:R-:W-:Y:S05]  /*7290*/  @!P0 BRA `(.L_x_134) ;  /* 0xfffffffc00f08947 */ /* 0x004fea000383ffff */
[----:B------:R-:W-:Y:S05]  /*72a0*/  BRA `(.L_x_135) ;  /* 0xffffffb800447947 */ /* 0x000fea000383ffff */
.L_x_51:
[----:B-1----:R1:W2:Y:S02]  /*72b0*/  SYNCS.PHASECHK.TRANS64.TRYWAIT P1, [R0+URZ+0x80], R4 ;  /* 0x00008004000075a7 */ /* 0x0022a400080211ff */
[----:B--2---:R-:W-:Y:S05]  /*72c0*/  @!P1 NANOSLEEP.SYNCS 0x989680 ;  /* 0x009896800000995d */ /* 0x004fea0003900000 */
[----:B------:R-:W2:Y:S02]  /*72d0*/  @!P1 SYNCS.PHASECHK.TRANS64 P1, [R0+URZ+0x80], R4 ;  /* 0x00008004000095a7 */ /* 0x000ea400080210ff */
[----:B--2---:R-:W-:Y:S05]  /*72e0*/  @!P1 BRA `(.L_x_51) ;  /* 0xfffffffc00f09947 */ /* 0x004fea000383ffff */
[----:B------:R-:W-:Y:S05]  /*72f0*/  BRA `(.L_x_136) ;  /* 0xffffffb800747947 */ /* 0x000fea000383ffff */
.L_x_54:
[----:B------:R-:W-:-:S07]  /*7300*/  MOV R0, UR5 ;  /* 0x0000000500007c02 */ /* 0x000fce0008000f00 */
.L_x_137:
[----:B-1----:R1:W2:Y:S02]  /*7310*/  SYNCS.PHASECHK.TRANS64.TRYWAIT P0, [R0+URZ+0x90], R2 ;  /* 0x00009002000075a7 */ /* 0x0022a400080011ff */
[----:B--2---:R-:W-:Y:S05]  /*7320*/  @!P0 NANOSLEEP.SYNCS 0x989680 ;  /* 0x009896800000895d */ /* 0x004fea0003900000 */
[----:B------:R-:W2:Y:S02]  /*7330*/  @!P0 SYNCS.PHASECHK.TRANS64 P0, [R0+URZ+0x90], R2 ;  /* 0x00009002000085a7 */ /* 0x000ea400080010ff */
[----:B--2---:R-:W-:Y:S05]  /*7340*/  @!P0 BRA `(.L_x_137) ;  /* 0xfffffffc00f08947 */ /* 0x004fea000383ffff */
[----:B------:R-:W-:Y:S05]  /*7350*/  BRA `(.L_x_53) ;  /* 0xffffffb800c87947 */ /* 0x000fea000383ffff */
.L_x_63:
[----:B-1----:R-:W-:-:S04]  /*7360*/  MOV R4, UR6 ;  /* 0x0000000600047c02 */ /* 0x002fc80008000f00 */
[----:B------:R1:W2:Y:S03]  /*7370*/  SYNCS.PHASECHK.TRANS64.TRYWAIT P0, [R4+URZ+0x8], R5 ;  /* 0x00000805040075a7 */ /* 0x0002a600080011ff */
[----:B--2---:R-:W-:Y:S05]  /*7380*/  @!P0 NANOSLEEP.SYNCS 0x989680 ;  /* 0x009896800000895d */ /* 0x004fea0003900000 */
[----:B------:R-:W2:Y:S02]  /*7390*/  @!P0 SYNCS.PHASECHK.TRANS64 P0, [R4+URZ+0x8], R5 ;  /* 0x00000805040085a7 */ /* 0x000ea400080010ff */
[----:B--2---:R-:W-:Y:S05]  /*73a0*/  @!P0 BRA `(.L_x_63) ;  /* 0xfffffffc00ec8947 */ /* 0x004fea000383ffff */
[----:B------:R-:W-:Y:S05]  /*73b0*/  BRA `(.L_x_62) ;  /* 0xffffffbc007c7947 */ /* 0x000fea000383ffff */
.L_x_65:
[----:B------:R-:W-:Y:S01]  /*73c0*/  BSSY B0, `(.L_x_138) ;  /* 0x0000006000007945 */ /* 0x000fe20003800000 */
[----:B------:R-:W-:-:S07]  /*73d0*/  MOV R15, 0xffffffff ;  /* 0xffffffff000f7802 */ /* 0x000fce0000000f00 */
[----:B-1---5:R-:W-:Y:S05]  /*73e0*/  WARPSYNC.COLLECTIVE R15, `(.L_x_139) ;  /* 0x000000000f0c7348 */ /* 0x022fea0003c00000 */
[----:B------:R-:W-:Y:S02]  /*73f0*/  ELECT P6, UR79, PT ;  /* 0x00000000004f782f */ /* 0x000fe400038c0000 */
[----:B------:R-:W-:Y:S01]  /*7400*/  MOV R14, UR79 ;  /* 0x0000004f000e7c02 */ /* 0x000fe20008000f00 */
[----:B-1---5:R-:W-:Y:S10]  /*7410*/  ENDCOLLECTIVE ;  /* 0x000000000000791b */ /* 0x022ff40003800000 */
.L_x_139:
[----:B------:R-:W-:Y:S05]  /*7420*/  BSYNC B0 ;  /* 0x0000000000007941 */ /* 0x000fea0003800000 */
.L_x_138:
[----:B------:R-:W-:Y:S05]  /*7430*/  BRA `(.L_x_140) ;  /* 0xffffffbc00ac7947 */ /* 0x000fea000383ffff */
.L_x_67:
[----:B-1----:R-:W-:-:S04]  /*7440*/  MOV R2, UR6 ;  /* 0x0000000600027c02 */ /* 0x002fc80008000f00 */
[----:B------:R1:W2:Y:S03]  /*7450*/  SYNCS.PHASECHK.TRANS64.TRYWAIT P0, [R2+URZ+0x8], R3 ;  /* 0x00000803020075a7 */ /* 0x0002a600080011ff */
[----:B--2---:R-:W-:Y:S05]  /*7460*/  @!P0 NANOSLEEP.SYNCS 0x989680 ;  /* 0x009896800000895d */ /* 0x004fea0003900000 */
[----:B------:R-:W2:Y:S02]  /*7470*/  @!P0 SYNCS.PHASECHK.TRANS64 P0, [R2+URZ+0x8], R3 ;  /* 0x00000803020085a7 */ /* 0x000ea400080010ff */
[----:B--2---:R-:W-:Y:S05]  /*7480*/  @!P0 BRA `(.L_x_67) ;  /* 0xfffffffc00ec8947 */ /* 0x004fea000383ffff */
[----:B------:R-:W-:Y:S05]  /*7490*/  BRA `(.L_x_66) ;  /* 0xffffffbc00b07947 */ /* 0x000fea000383ffff */
.L_x_68:
[----:B-1----:R1:W2:Y:S02]  /*74a0*/  SYNCS.PHASECHK.TRANS64.TRYWAIT P0, [R0+URZ+0x80], R4 ;  /* 0x00008004000075a7 */ /* 0x0022a400080011ff */
[----:B--2---:R-:W-:Y:S05]  /*74b0*/  @!P0 NANOSLEEP.SYNCS 0x989680 ;  /* 0x009896800000895d */ /* 0x004fea0003900000 */
[----:B------:R-:W2:Y:S02]  /*74c0*/  @!P0 SYNCS.PHASECHK.TRANS64 P0, [R0+URZ+0x80], R4 ;  /* 0x00008004000085a7 */ /* 0x000ea400080010ff */
[----:B--2---:R-:W-:Y:S05]  /*74d0*/  @!P0 BRA `(.L_x_68) ;  /* 0xfffffffc00f08947 */ /* 0x004fea000383ffff */
[----:B------:R-:W-:Y:S05]  /*74e0*/  BRA `(.L_x_141) ;  /* 0xffffffc000bc7947 */ /* 0x000fea000383ffff */
.L_x_70:
[----:B------:R-:W-:-:S07]  /*74f0*/  MOV R0, UR8 ;  /* 0x0000000800007c02 */ /* 0x000fce0008000f00 */
.L_x_142:
[----:B-1----:R1:W2:Y:S02]  /*7500*/  SYNCS.PHASECHK.TRANS64.TRYWAIT P0, [R0+URZ+0xc0], R4 ;  /* 0x0000c004000075a7 */ /* 0x0022a400080011ff */
[----:B--2---:R-:W-:Y:S05]  /*7510*/  @!P0 NANOSLEEP.SYNCS 0x989680 ;  /* 0x009896800000895d */ /* 0x004fea0003900000 */
[----:B------:R-:W2:Y:S02]  /*7520*/  @!P0 SYNCS.PHASECHK.TRANS64 P0, [R0+URZ+0xc0], R4 ;  /* 0x0000c004000085a7 */ /* 0x000ea400080010ff */
[----:B--2---:R-:W-:Y:S05]  /*7530*/  @!P0 BRA `(.L_x_142) ;  /* 0xfffffffc00f08947 */ /* 0x004fea000383ffff */
[----:B------:R-:W-:Y:S05]  /*7540*/  BRA `(.L_x_143) ;  /* 0xffffffc400087947 */ /* 0x000fea000383ffff */
.L_x_73:
[----:B------:R-:W-:Y:S07]  /*7550*/  MOV R0, UR14 ;  /* 0x0000000e00007c02 */ /* 0x000fee0008000f00 */
.L_x_144:
[----:B-1----:R1:W2:Y:S02]  /*7560*/  SYNCS.PHASECHK.TRANS64.TRYWAIT P0, [R0+URZ], R4 ;  /* 0x00000004000075a7 */ /* 0x0022a400080011ff */
[----:B--2---:R-:W-:Y:S05]  /*7570*/  @!P0 NANOSLEEP.SYNCS 0x989680 ;  /* 0x009896800000895d */ /* 0x004fea0003900000 */
[----:B------:R-:W2:Y:S02]  /*7580*/  @!P0 SYNCS.PHASECHK.TRANS64 P0, [R0+URZ], R4 ;  /* 0x00000004000085a7 */ /* 0x000ea400080010ff */
[----:B--2---:R-:W-:Y:S05]  /*7590*/  @!P0 BRA `(.L_x_144) ;  /* 0xfffffffc00f08947 */ /* 0x004fea000383ffff */
[----:B------:R-:W-:Y:S05]  /*75a0*/  BRA `(.L_x_72) ;  /* 0xffffffc4001c7947 */ /* 0x000fea000383ffff */
.L_x_77:
[----:B-1----:R-:W-:-:S07]  /*75b0*/  MOV R0, UR8 ;  /* 0x0000000800007c02 */ /* 0x002fce0008000f00 */
.L_x_145:
[----:B-1----:R1:W2:Y:S02]  /*75c0*/  SYNCS.PHASECHK.TRANS64.TRYWAIT P0, [R0+URZ], R2 ;  /* 0x00000002000075a7 */ /* 0x0022a400080011ff */
[----:B--2---:R-:W-:Y:S05]  /*75d0*/  @!P0 NANOSLEEP.SYNCS 0x989680 ;  /* 0x009896800000895d */ /* 0x004fea0003900000 */
[----:B------:R-:W2:Y:S02]  /*75e0*/  @!P0 SYNCS.PHASECHK.TRANS64 P0, [R0+URZ], R2 ;  /* 0x00000002000085a7 */ /* 0x000ea400080010ff */
[----:B--2---:R-:W-:Y:S05]  /*75f0*/  @!P0 BRA `(.L_x_145) ;  /* 0xfffffffc00f08947 */ /* 0x004fea000383ffff */
[----:B------:R-:W-:Y:S05]  /*7600*/  BRA `(.L_x_146) ;  /* 0xffffffc800607947 */ /* 0x000fea000383ffff */
.L_x_78:
[----:B------:R-:W-:-:S07]  /*7610*/  MOV R0, UR8 ;  /* 0x0000000800007c02 */ /* 0x000fce0008000f00 */
.L_x_147:
[----:B-1----:R1:W2:Y:S02]  /*7620*/  SYNCS.PHASECHK.TRANS64.TRYWAIT P0, [R0+URZ], R3 ;  /* 0x00000003000075a7 */ /* 0x0022a400080011ff */
[----:B--2---:R-:W-:Y:S05]  /*7630*/  @!P0 NANOSLEEP.SYNCS 0x989680 ;  /* 0x009896800000895d */ /* 0x004fea0003900000 */
[----:B------:R-:W2:Y:S02]  /*7640*/  @!P0 SYNCS.PHASECHK.TRANS64 P0, [R0+URZ], R3 ;  /* 0x00000003000085a7 */ /* 0x000ea400080010ff */
[----:B--2---:R-:W-:Y:S05]  /*7650*/  @!P0 BRA `(.L_x_147) ;  /* 0xfffffffc00f08947 */ /* 0x004fea000383ffff */
[----:B------:R-:W-:Y:S05]  /*7660*/  BRA `(.L_x_148) ;  /* 0xffffffc8006c7947 */ /* 0x000fea000383ffff */
.L_x_79:
[----:B------:R-:W-:-:S07]  /*7670*/  MOV R0, UR8 ;  /* 0x0000000800007c02 */ /* 0x000fce0008000f00 */
.L_x_149:
[----:B-1----:R1:W2:Y:S02]  /*7680*/  SYNCS.PHASECHK.TRANS64.TRYWAIT P0, [R0+URZ], R3 ;  /* 0x00000003000075a7 */ /* 0x0022a400080011ff */
[----:B--2---:R-:W-:Y:S05]  /*7690*/  @!P0 NANOSLEEP.SYNCS 0x989680 ;  /* 0x009896800000895d */ /* 0x004fea0003900000 */
[----:B------:R-:W2:Y:S02]  /*76a0*/  @!P0 SYNCS.PHASECHK.TRANS64 P0, [R0+URZ], R3 ;  /* 0x00000003000085a7 */ /* 0x000ea400080010ff */
[----:B--2---:R-:W-:Y:S05]  /*76b0*/  @!P0 BRA `(.L_x_149) ;  /* 0xfffffffc00f08947 */ /* 0x004fea000383ffff */
[----:B------:R-:W-:Y:S05]  /*76c0*/  BRA `(.L_x_150) ;  /* 0xffffffc800787947 */ /* 0x000fea000383ffff */
.L_x_82:
[----:B------:R-:W-:-:S07]  /*76d0*/  MOV R0, UR7 ;  /* 0x0000000700007c02 */ /* 0x000fce0008000f00 */
.L_x_151:
[----:B-1----:R1:W2:Y:S02]  /*76e0*/  SYNCS.PHASECHK.TRANS64.TRYWAIT P1, [R0+URZ+0x100], R2 ;  /* 0x00010002000075a7 */ /* 0x0022a400080211ff */
[----:B--2---:R-:W-:Y:S05]  /*76f0*/  @!P1 NANOSLEEP.SYNCS 0x989680 ;  /* 0x009896800000995d */ /* 0x004fea0003900000 */
[----:B------:R-:W2:Y:S02]  /*7700*/  @!P1 SYNCS.PHASECHK.TRANS64 P1, [R0+URZ+0x100], R2 ;  /* 0x00010002000095a7 */ /* 0x000ea400080210ff */
[----:B--2---:R-:W-:Y:S05]  /*7710*/  @!P1 BRA `(.L_x_151) ;  /* 0xfffffffc00f09947 */ /* 0x004fea000383ffff */
[----:B------:R-:W-:Y:S05]  /*7720*/  BRA `(.L_x_152) ;  /* 0xffffffc800c47947 */ /* 0x000fea000383ffff */
.L_x_87:
[----:B--2---:R2:W4:Y:S02]  /*7730*/  SYNCS.PHASECHK.TRANS64.TRYWAIT P0, [R0+URZ+0x80], R2 ;  /* 0x00008002000075a7 */ /* 0x00452400080011ff */
[----:B----4-:R-:W-:Y:S05]  /*7740*/  @!P0 NANOSLEEP.SYNCS 0x989680 ;  /* 0x009896800000895d */ /* 0x010fea0003900000 */
[----:B------:R-:W4:Y:S02]  /*7750*/  @!P0 SYNCS.PHASECHK.TRANS64 P0, [R0+URZ+0x80], R2 ;  /* 0x00008002000085a7 */ /* 0x000f2400080010ff */
[----:B----4-:R-:W-:Y:S05]  /*7760*/  @!P0 BRA `(.L_x_87) ;  /* 0xfffffffc00f08947 */ /* 0x010fea000383ffff */
[----:B------:R-:W-:Y:S05]  /*7770*/  BRA `(.L_x_153) ;  /* 0xffffffcc00c87947 */ /* 0x000fea000383ffff */
.L_x_90:
[----:B------:R-:W-:Y:S07]  /*7780*/  MOV R0, UR6 ;  /* 0x0000000600007c02 */ /* 0x000fee0008000f00 */
.L_x_154:
[----:B--2---:R2:W4:Y:S02]  /*7790*/  SYNCS.PHASECHK.TRANS64.TRYWAIT P0, [R0+URZ+0x78], R2 ;  /* 0x00007802000075a7 */ /* 0x00452400080011ff */
[----:B----4-:R-:W-:Y:S05]  /*77a0*/  @!P0 NANOSLEEP.SYNCS 0x989680 ;  /* 0x009896800000895d */ /* 0x010fea0003900000 */
[----:B------:R-:W4:Y:S02]  /*77b0*/  @!P0 SYNCS.PHASECHK.TRANS64 P0, [R0+URZ+0x78], R2 ;  /* 0x00007802000085a7 */ /* 0x000f2400080010ff */
[----:B----4-:R-:W-:Y:S05]  /*77c0*/  @!P0 BRA `(.L_x_154) ;  /* 0xfffffffc00f08947 */ /* 0x010fea000383ffff */
[----:B------:R-:W-:Y:S05]  /*77d0*/  BRA `(.L_x_89) ;  /* 0xffffffd000b07947 */ /* 0x000fea000383ffff */
.L_x_93:
[----:B------:R-:W-:Y:S07]  /*77e0*/  MOV R0, UR13 ;  /* 0x0000000d00007c02 */ /* 0x000fee0008000f00 */
.L_x_155:
[----:B-1----:R1:W2:Y:S02]  /*77f0*/  SYNCS.PHASECHK.TRANS64.TRYWAIT P2, [R0+URZ+0x60], R30 ;  /* 0x0000601e000075a7 */ /* 0x0022a400080411ff */
[----:B--2---:R-:W-:Y:S05]  /*7800*/  @!P2 NANOSLEEP.SYNCS 0x989680 ;  /* 0x009896800000a95d */ /* 0x004fea0003900000 */
[----:B------:R-:W2:Y:S02]  /*7810*/  @!P2 SYNCS.PHASECHK.TRANS64 P2, [R0+URZ+0x60], R30 ;  /* 0x0000601e0000a5a7 */ /* 0x000ea400080410ff */
[----:B--2---:R-:W-:Y:S05]  /*7820*/  @!P2 BRA `(.L_x_155) ;  /* 0xfffffffc00f0a947 */ /* 0x004fea000383ffff */
[----:B------:R-:W-:Y:S05]  /*7830*/  BRA `(.L_x_156) ;  /* 0xffffffd4004c7947 */ /* 0x000fea000383ffff */
.L_x_95:
[----:B------:R-:W-:-:S07]  /*7840*/  MOV R0, UR4 ;  /* 0x0000000400007c02 */ /* 0x000fce0008000f00 */
.L_x_157:
[----:B-1----:R1:W4:Y:S02]  /*7850*/  SYNCS.PHASECHK.TRANS64.TRYWAIT P0, [R0+URZ], R2 ;  /* 0x00000002000075a7 */ /* 0x00232400080011ff */
[----:B----4-:R-:W-:Y:S05]  /*7860*/  @!P0 NANOSLEEP.SYNCS 0x989680 ;  /* 0x009896800000895d */ /* 0x010fea0003900000 */
[----:B------:R-:W4:Y:S02]  /*7870*/  @!P0 SYNCS.PHASECHK.TRANS64 P0, [R0+URZ], R2 ;  /* 0x00000002000085a7 */ /* 0x000f2400080010ff */
[----:B----4-:R-:W-:Y:S05]  /*7880*/  @!P0 BRA `(.L_x_157) ;  /* 0xfffffffc00f08947 */ /* 0x010fea000383ffff */
[----:B------:R-:W-:Y:S05]  /*7890*/  BRA `(.L_x_158) ;  /* 0xffffffd400e87947 */ /* 0x000fea000383ffff */
.L_x_97:
[----:B--2---:R2:W3:Y:S02]  /*78a0*/  SYNCS.PHASECHK.TRANS64.TRYWAIT P0, [R0+URZ+0x80], R2 ;  /* 0x00008002000075a7 */ /* 0x0044e400080011ff */
[----:B---3--:R-:W-:Y:S05]  /*78b0*/  @!P0 NANOSLEEP.SYNCS 0x989680 ;  /* 0x009896800000895d */ /* 0x008fea0003900000 */
[----:B------:R-:W3:Y:S02]  /*78c0*/  @!P0 SYNCS.PHASECHK.TRANS64 P0, [R0+URZ+0x80], R2 ;  /* 0x00008002000085a7 */ /* 0x000ee400080010ff */
[----:B---3--:R-:W-:Y:S05]  /*78d0*/  @!P0 BRA `(.L_x_97) ;  /* 0xfffffffc00f08947 */ /* 0x008fea000383ffff */
[----:B------:R-:W-:Y:S05]  /*78e0*/  BRA `(.L_x_159) ;  /* 0xffffffd800cc7947 */ /* 0x000fea000383ffff */
.L_x_107:
[----:B-1----:R1:W2:Y:S02]  /*78f0*/  SYNCS.PHASECHK.TRANS64.TRYWAIT P1, [R3+URZ+0x50], R0 ;  /* 0x00005000030075a7 */ /* 0x0022a400080211ff */
[----:B--2---:R-:W-:Y:S05]  /*7900*/  @!P1 NANOSLEEP.SYNCS 0x989680 ;  /* 0x009896800000995d */ /* 0x004fea0003900000 */
[----:B------:R-:W2:Y:S02]  /*7910*/  @!P1 SYNCS.PHASECHK.TRANS64 P1, [R3+URZ+0x50], R0 ;  /* 0x00005000030095a7 */ /* 0x000ea400080210ff */
[----:B--2---:R-:W-:Y:S05]  /*7920*/  @!P1 BRA `(.L_x_107) ;  /* 0xfffffffc00f09947 */ /* 0x004fea000383ffff */
[----:B------:R-:W-:Y:S05]  /*7930*/  BRA `(.L_x_106) ;  /* 0xffffffe400d47947 */ /* 0x000fea000383ffff */
.L_x_109:
[----:B------:R1:W1:Y:S02]  /*7940*/  SYNCS.PHASECHK.TRANS64.TRYWAIT P1, [R122+URZ+0xa0], R4 ;  /* 0x0000a0047a0075a7 */ /* 0x00026400080211ff */
[----:B-1----:R-:W-:Y:S05]  /*7950*/  @!P1 NANOSLEEP.SYNCS 0x989680 ;  /* 0x009896800000995d */ /* 0x002fea0003900000 */
[----:B------:R-:W1:Y:S02]  /*7960*/  @!P1 SYNCS.PHASECHK.TRANS64 P1, [R122+URZ+0xa0], R4 ;  /* 0x0000a0047a0095a7 */ /* 0x000e6400080210ff */
[----:B-1----:R-:W-:Y:S05]  /*7970*/  @!P1 BRA `(.L_x_109) ;  /* 0xfffffffc00f09947 */ /* 0x002fea000383ffff */
[----:B------:R-:W-:Y:S05]  /*7980*/  BRA `(.L_x_108) ;  /* 0xffffffe400f07947 */ /* 0x000fea000383ffff */
        .weak           $__internal_0_$__cuda_sm10x_tcgen05_guardrail_trap_col_being_dealloced_not_returned_by_alloc
        .type           $__internal_0_$__cuda_sm10x_tcgen05_guardrail_trap_col_being_dealloced_not_returned_by_alloc,@function
        .size           $__internal_0_$__cuda_sm10x_tcgen05_guardrail_trap_col_being_dealloced_not_returned_by_alloc,($__internal_1_$__cuda_sm10x_tcgen05_guardrail_trap_phase_invalid_during_alloc - $__internal_0_$__cuda_sm10x_tcgen05_guardrail_trap_col_being_dealloced_not_returned_by_alloc)
$__internal_0_$__cuda_sm10x_tcgen05_guardrail_trap_col_being_dealloced_not_returned_by_alloc:
[----:B------:R-:W-:Y:S05]  /*7990*/  BPT.TRAP 0x1 ;  /* 0x000000040000795c */ /* 0x000fea0000300000 */
[----:B------:R-:W-:-:S04]  /*79a0*/  HFMA2 R3, -RZ, RZ, 0, 0 ;  /* 0x00000000ff037431 */ /* 0x000fc800000001ff */
[----:B------:R-:W-:Y:S05]  /*79b0*/  RET.REL.NODEC R2 `(_ZN7cutlass13device_kernelINS_4gemm6kernel13GemmUniversalIN4cute5tupleIJiiiiEEENS1_10collective13CollectiveMmaINS1_35MainloopSm100TmaUmmaWarpSpecializedILi5ELi2ELi4ENS5_IJNS4_1CILi2EEENSA_ILi1EEESC_EEEEENS5_IJNSA_ILi256EEENSA_ILi32EEENSA_ILi128EEEEEENS_6half_tENS5_IJlSC_lEEESJ_SK_NS4_8TiledMMAINS4_8MMA_AtomIJNS4_26SM100_MMA_F16BF16_2x1SM_SSISJ_SJ_fLi256ELi32ELNS4_4UMMA5MajorE0ELSP_0ELNSO_7ScaleInE0ELSQ_0EEEEEENS4_6LayoutINS5_IJSC_SC_SC_EEENS5_IJNSA_ILi0EEESV_SV_EEEEENS5_IJNS4_10UnderscoreESY_SY_EEEEENS4_18SM100_TMA_2SM_LOADENS4_14ComposedLayoutINS4_7SwizzleILi3ELi4ELi3EEENS4_18smem_ptr_flag_bitsILi16EEENST_INS5_IJNSA_ILi8EEENSA_ILi64EEEEEENS5_IJS18_SC_EEEEEEEvNS4_8identityES11_S1C_vS1D_EENS_8epilogue10collective18CollectiveEpilogueINS1F_23Sm100TmaWarpSpecializedILi2ELi1ELi32ELb1ELb0EEEJNS5_IJSH_SG_SH_EEENS5_IJNST_ISH_SC_EENST_ISG_SC_EEEEESJ_SK_SJ_SK_NS1F_6fusion15FusionCallbacksIS1J_NS1O_17LinearCombinationISJ_fSJ_fLNS_15FloatRoundStyleE2EEES1K_S1N_JEEENS4_5SM1004TMEM4LOAD26SM100_TMEM_LOAD_32dp32b32xENS4_13SM90_TMA_LOADENS12_INS13_ILi2ELi4ELi3EEES16_NST_INS5_IJS17_SG_EEENS5_IJSG_SC_EEEEEEENS4_39AutoVectorizingCopyWithAssumedAlignmentILi128EEENS4_14SM90_TMA_STOREES23_S25_S25_EEEvvEEEEvNT_6ParamsE) ;  /* 0xffffff8402907950 */ /* 0x000fea0003c3ffff */
        .weak           $__internal_1_$__cuda_sm10x_tcgen05_guardrail_trap_phase_invalid_during_alloc
        .type           $__internal_1_$__cuda_sm10x_tcgen05_guardrail_trap_phase_invalid_during_alloc,@function
        .size           $__internal_1_$__cuda_sm10x_tcgen05_guardrail_trap_phase_invalid_during_alloc,($__internal_2_$__cuda_sm10x_tcgen05_guardrail_trap_unallocated_columns_being_dealloced - $__internal_1_$__cuda_sm10x_tcgen05_guardrail_trap_phase_invalid_during_alloc)
$__internal_1_$__cuda_sm10x_tcgen05_guardrail_trap_phase_invalid_during_alloc:
[----:B------:R-:W-:Y:S05]  /*79c0*/  BPT.TRAP 0x1 ;  /* 0x000000040000795c */ /* 0x000fea0000300000 */
[----:B------:R-:W-:-:S04]  /*79d0*/  MOV R3, 0x0 ;  /* 0x0000000000037802 */ /* 0x000fc80000000f00 */
[----:B------:R-:W-:Y:S05]  /*79e0*/  RET.REL.NODEC R2 `(_ZN7cutlass13device_kernelINS_4gemm6kernel13GemmUniversalIN4cute5tupleIJiiiiEEENS1_10collective13CollectiveMmaINS1_35MainloopSm100TmaUmmaWarpSpecializedILi5ELi2ELi4ENS5_IJNS4_1CILi2EEENSA_ILi1EEESC_EEEEENS5_IJNSA_ILi256EEENSA_ILi32EEENSA_ILi128EEEEEENS_6half_tENS5_IJlSC_lEEESJ_SK_NS4_8TiledMMAINS4_8MMA_AtomIJNS4_26SM100_MMA_F16BF16_2x1SM_SSISJ_SJ_fLi256ELi32ELNS4_4UMMA5MajorE0ELSP_0ELNSO_7ScaleInE0ELSQ_0EEEEEENS4_6LayoutINS5_IJSC_SC_SC_EEENS5_IJNSA_ILi0EEESV_SV_EEEEENS5_IJNS4_10UnderscoreESY_SY_EEEEENS4_18SM100_TMA_2SM_LOADENS4_14ComposedLayoutINS4_7SwizzleILi3ELi4ELi3EEENS4_18smem_ptr_flag_bitsILi16EEENST_INS5_IJNSA_ILi8EEENSA_ILi64EEEEEENS5_IJS18_SC_EEEEEEEvNS4_8identityES11_S1C_vS1D_EENS_8epilogue10collective18CollectiveEpilogueINS1F_23Sm100TmaWarpSpecializedILi2ELi1ELi32ELb1ELb0EEEJNS5_IJSH_SG_SH_EEENS5_IJNST_ISH_SC_EENST_ISG_SC_EEEEESJ_SK_SJ_SK_NS1F_6fusion15FusionCallbacksIS1J_NS1O_17LinearCombinationISJ_fSJ_fLNS_15FloatRoundStyleE2EEES1K_S1N_JEEENS4_5SM1004TMEM4LOAD26SM100_TMEM_LOAD_32dp32b32xENS4_13SM90_TMA_LOADENS12_INS13_ILi2ELi4ELi3EEES16_NST_INS5_IJS17_SG_EEENS5_IJSG_SC_EEEEEEENS4_39AutoVectorizingCopyWithAssumedAlignmentILi128EEENS4_14SM90_TMA_STOREES23_S25_S25_EEEvvEEEEvNT_6ParamsE) ;  /* 0xffffff8402847950 */ /* 0x000fea0003c3ffff */
        .weak           $__internal_2_$__cuda_sm10x_tcgen05_guardrail_trap_unallocated_columns_being_dealloced
        .type           $__internal_2_$__cuda_sm10x_tcgen05_guardrail_trap_unallocated_columns_being_dealloced,@function
        .size           $__internal_2_$__cuda_sm10x_tcgen05_guardrail_trap_unallocated_columns_being_dealloced,(.L_x_161 - $__internal_2_$__cuda_sm10x_tcgen05_guardrail_trap_unallocated_columns_being_dealloced)
$__internal_2_$__cuda_sm10x_tcgen05_guardrail_trap_unallocated_columns_being_dealloced:
[----:B------:R-:W-:Y:S05]  /*79f0*/  BPT.TRAP 0x1 ;  /* 0x000000040000795c */ /* 0x000fea0000300000 */
[----:B------:R-:W-:-:S04]  /*7a00*/  HFMA2 R3, -RZ, RZ, 0, 0 ;  /* 0x00000000ff037431 */ /* 0x000fc800000001ff */
[----:B------:R-:W-:Y:S05]  /*7a10*/  RET.REL.NODEC R2 `(_ZN7cutlass13device_kernelINS_4gemm6kernel13GemmUniversalIN4cute5tupleIJiiiiEEENS1_10collective13CollectiveMmaINS1_35MainloopSm100TmaUmmaWarpSpecializedILi5ELi2ELi4ENS5_IJNS4_1CILi2EEENSA_ILi1EEESC_EEEEENS5_IJNSA_ILi256EEENSA_ILi32EEENSA_ILi128EEEEEENS_6half_tENS5_IJlSC_lEEESJ_SK_NS4_8TiledMMAINS4_8MMA_AtomIJNS4_26SM100_MMA_F16BF16_2x1SM_SSISJ_SJ_fLi256ELi32ELNS4_4UMMA5MajorE0ELSP_0ELNSO_7ScaleInE0ELSQ_0EEEEEENS4_6LayoutINS5_IJSC_SC_SC_EEENS5_IJNSA_ILi0EEESV_SV_EEEEENS5_IJNS4_10UnderscoreESY_SY_EEEEENS4_18SM100_TMA_2SM_LOADENS4_14ComposedLayoutINS4_7SwizzleILi3ELi4ELi3EEENS4_18smem_ptr_flag_bitsILi16EEENST_INS5_IJNSA_ILi8EEENSA_ILi64EEEEEENS5_IJS18_SC_EEEEEEEvNS4_8identityES11_S1C_vS1D_EENS_8epilogue10collective18CollectiveEpilogueINS1F_23Sm100TmaWarpSpecializedILi2ELi1ELi32ELb1ELb0EEEJNS5_IJSH_SG_SH_EEENS5_IJNST_ISH_SC_EENST_ISG_SC_EEEEESJ_SK_SJ_SK_NS1F_6fusion15FusionCallbacksIS1J_NS1O_17LinearCombinationISJ_fSJ_fLNS_15FloatRoundStyleE2EEES1K_S1N_JEEENS4_5SM1004TMEM4LOAD26SM100_TMEM_LOAD_32dp32b32xENS4_13SM90_TMA_LOADENS12_INS13_ILi2ELi4ELi3EEES16_NST_INS5_IJS17_SG_EEENS5_IJSG_SC_EEEEEEENS4_39AutoVectorizingCopyWithAssumedAlignmentILi128EEENS4_14SM90_TMA_STOREES23_S25_S25_EEEvvEEEEvNT_6ParamsE) ;  /* 0xffffff8402787950 */ /* 0x000fea0003c3ffff */
.L_x_160:
[----:B------:R-:W-:-:S00]  /*7a20*/  BRA `(.L_x_160) ;  /* 0xfffffffc00fc7947 */ /* 0x000fc0000383ffff */
[----:B------:R-:W-:-:S00]  /*7a30*/  NOP ;  /* 0x0000000000007918 */ /* 0x000fc00000000000 */
        /* <DEDUP_REMOVED lines=12> */
.L_x_161:


//--------------------- .nv.global.init           --------------------------
	.section	.nv.global.init,"aw",@progbits
.nv.global.init:
	.type		$str$27,@object
	.size		$str$27,($str$28 - $str$27)
$str$27:
        /*0000*/ 	.byte	0x28, 0x61, 0x64, 0x64, 0x72, 0x65, 0x73, 0x73, 0x20, 0x26, 0x20, 0x6d, 0x61, 0x73, 0x6b, 0x29
        /*0010*/ 	.byte	0x20, 0x3d, 0x3d, 0x20, 0x30, 0x00
	.type		$str$28,@object
	.size		$str$28,($str$26 - $str$28)
$str$28:
        /*0016*/ 	.byte	0x2f, 0x74, 0x6d, 0x70, 0x2f, 0x63, 0x75, 0x74, 0x6c, 0x61, 0x73, 0x73, 0x5f, 0x73, 0x77, 0x65
        /*0026*/ 	.byte	0x65, 0x70, 0x5f, 0x73, 0x72, 0x63, 0x2f, 0x69, 0x6e, 0x63, 0x6c, 0x75, 0x64, 0x65, 0x2f, 0x63
        /*0036*/ 	.byte	0x75, 0x74, 0x65, 0x2f, 0x70, 0x6f, 0x69, 0x6e, 0x74, 0x65, 0x72, 0x5f, 0x66, 0x6c, 0x61, 0x67
        /*0046*/ 	.byte	0x67, 0x65, 0x64, 0x2e, 0x68, 0x70, 0x70, 0x00
	.type		$str$26,@object
	.size		$str$26,($str$25 - $str$26)
$str$26:
        /*004e*/ 	.byte	0x2f, 0x74, 0x6d, 0x70, 0x2f, 0x63, 0x75, 0x74, 0x6c, 0x61, 0x73, 0x73, 0x5f, 0x73, 0x77, 0x65
        /*005e*/ 	.byte	0x65, 0x70, 0x5f, 0x73, 0x72, 0x63, 0x2f, 0x69, 0x6e, 0x63, 0x6c, 0x75, 0x64, 0x65, 0x2f, 0x63
        /*006e*/ 	.byte	0x75, 0x74, 0x65, 0x2f, 0x61, 0x74, 0x6f, 0x6d, 0x2f, 0x63, 0x6f, 0x70, 0x79, 0x5f, 0x74, 0x72
        /*007e*/ 	.byte	0x61, 0x69, 0x74, 0x73, 0x5f, 0x73, 0x6d, 0x31, 0x30, 0x30, 0x2e, 0x68, 0x70, 0x70, 0x00
	.type		$str$25,@object
	.size		$str$25,(__unnamed_1 - $str$25)
$str$25:
        /*008d*/ 	.byte	0x28, 0x28, 0x75, 0x69, 0x6e, 0x74, 0x33, 0x32, 0x5f, 0x74, 0x28, 0x74, 0x68, 0x72, 0x65, 0x61
        /*009d*/ 	.byte	0x64, 0x49, 0x64, 0x78, 0x2e, 0x78, 0x29, 0x20, 0x2f, 0x20, 0x33, 0x32, 0x29, 0x20, 0x25, 0x20
        /*00ad*/ 	.byte	0x34, 0x29, 0x20, 0x3d, 0x3d, 0x20, 0x28, 0x28, 0x28, 0x74, 0x6d, 0x65, 0x6d, 0x5f, 0x61, 0x64
        /*00bd*/ 	.byte	0x64, 0x72, 0x20, 0x3e, 0x3e, 0x20, 0x31, 0x36, 0x29, 0x20, 0x2f, 0x20, 0x33, 0x32, 0x29, 0x20
        /*00cd*/ 	.byte	0x25, 0x20, 0x34, 0x29, 0x00
	.type		__unnamed_1,@object
	.size		__unnamed_1,(__unnamed_2 - __unnamed_1)
__unnamed_1:
        /*00d2*/ 	.byte	0x61, 0x75, 0x74, 0x6f, 0x20, 0x63, 0x75, 0x74, 0x65, 0x3a, 0x3a, 0x61, 0x73, 0x5f, 0x70, 0x6f
        /* <DEDUP_REMOVED lines=24> */
        /*0262*/ 	.byte	0x3e, 0x3e, 0x3e, 0x3e, 0x5d, 0x00
	.type		__unnamed_2,@object
	.size		__unnamed_2,(.L_2 - __unnamed_2)
__unnamed_2:
        /* <DEDUP_REMOVED lines=42> */
        /*0508*/ 	.byte	0x3e, 0x3e, 0x5d, 0x00
.L_2:


//--------------------- .nv.shared._ZN7cutlass13device_kernelINS_4gemm6kernel13GemmUniversalIN4cute5tupleIJiiiiEEENS1_10collective13CollectiveMmaINS1_35MainloopSm100TmaUmmaWarpSpecializedILi5ELi2ELi4ENS5_IJNS4_1CILi2EEENSA_ILi1EEESC_EEEEENS5_IJNSA_ILi256EEENSA_ILi32EEENSA_ILi128EEEEEENS_6half_tENS5_IJlSC_lEEESJ_SK_NS4_8TiledMMAINS4_8MMA_AtomIJNS4_26SM100_MMA_F16BF16_2x1SM_SSISJ_SJ_fLi256ELi32ELNS4_4UMMA5MajorE0ELSP_0ELNSO_7ScaleInE0ELSQ_0EEEEEENS4_6LayoutINS5_IJSC_SC_SC_EEENS5_IJNSA_ILi0EEESV_SV_EEEEENS5_IJNS4_10UnderscoreESY_SY_EEEEENS4_18SM100_TMA_2SM_LOADENS4_14ComposedLayoutINS4_7SwizzleILi3ELi4ELi3EEENS4_18smem_ptr_flag_bitsILi16EEENST_INS5_IJNSA_ILi8EEENSA_ILi64EEEEEENS5_IJS18_SC_EEEEEEEvNS4_8identityES11_S1C_vS1D_EENS_8epilogue10collective18CollectiveEpilogueINS1F_23Sm100TmaWarpSpecializedILi2ELi1ELi32ELb1ELb0EEEJNS5_IJSH_SG_SH_EEENS5_IJNST_ISH_SC_EENST_ISG_SC_EEEEESJ_SK_SJ_SK_NS1F_6fusion15FusionCallbacksIS1J_NS1O_17LinearCombinationISJ_fSJ_fLNS_15FloatRoundStyleE2EEES1K_S1N_JEEENS4_5SM1004TMEM4LOAD26SM100_TMEM_LOAD_32dp32b32xENS4_13SM90_TMA_LOADENS12_INS13_ILi2ELi4ELi3EEES16_NST_INS5_IJS17_SG_EEENS5_IJSG_SC_EEEEEEENS4_39AutoVectorizingCopyWithAssumedAlignmentILi128EEENS4_14SM90_TMA_STOREES23_S25_S25_EEEvvEEEEvNT_6ParamsE --------------------------
	.section	.nv.shared._ZN7cutlass13device_kernelINS_4gemm6kernel13GemmUniversalIN4cute5tupleIJiiiiEEENS1_10collective13CollectiveMmaINS1_35MainloopSm100TmaUmmaWarpSpecializedILi5ELi2ELi4ENS5_IJNS4_1CILi2EEENSA_ILi1EEESC_EEEEENS5_IJNSA_ILi256EEENSA_ILi32EEENSA_ILi128EEEEEENS_6half_tENS5_IJlSC_lEEESJ_SK_NS4_8TiledMMAINS4_8MMA_AtomIJNS4_26SM100_MMA_F16BF16_2x1SM_SSISJ_SJ_fLi256ELi32ELNS4_4UMMA5MajorE0ELSP_0ELNSO_7ScaleInE0ELSQ_0EEEEEENS4_6LayoutINS5_IJSC_SC_SC_EEENS5_IJNSA_ILi0EEESV_SV_EEEEENS5_IJNS4_10UnderscoreESY_SY_EEEEENS4_18SM100_TMA_2SM_LOADENS4_14ComposedLayoutINS4_7SwizzleILi3ELi4ELi3EEENS4_18smem_ptr_flag_bitsILi16EEENST_INS5_IJNSA_ILi8EEENSA_ILi64EEEEEENS5_IJS18_SC_EEEEEEEvNS4_8identityES11_S1C_vS1D_EENS_8epilogue10collective18CollectiveEpilogueINS1F_23Sm100TmaWarpSpecializedILi2ELi1ELi32ELb1ELb0EEEJNS5_IJSH_SG_SH_EEENS5_IJNST_ISH_SC_EENST_ISG_SC_EEEEESJ_SK_SJ_SK_NS1F_6fusion15FusionCallbacksIS1J_NS1O_17LinearCombinationISJ_fSJ_fLNS_15FloatRoundStyleE2EEES1K_S1N_JEEENS4_5SM1004TMEM4LOAD26SM100_TMEM_LOAD_32dp32b32xENS4_13SM90_TMA_LOADENS12_INS13_ILi2ELi4ELi3EEES16_NST_INS5_IJS17_SG_EEENS5_IJSG_SC_EEEEEEENS4_39AutoVectorizingCopyWithAssumedAlignmentILi128EEENS4_14SM90_TMA_STOREES23_S25_S25_EEEvvEEEEvNT_6ParamsE,"aw",@nobits
	.sectionflags	@""
	.align	16
	.zero		1024


//--------------------- .nv.shared.reserved.0     --------------------------
	.section	.nv.shared.reserved.0,"aw",@nobits
	.weak		__nv_reservedSMEM_offset_0_alias
	.size		__nv_reservedSMEM_offset_0_alias, 0, 64
	.other		__nv_reservedSMEM_offset_0_alias,@"STO_CUDA_RESERVED_SHARED STV_DEFAULT"
__nv_reservedSMEM_offset_0_alias:
	.zero		0
.nv.shared.reserved.0:
	.zero		64
	.weak		__nv_reservedSMEM_tcgen05_partition
	.type		__nv_reservedSMEM_tcgen05_partition,@object
	.size		__nv_reservedSMEM_tcgen05_partition,(.L_0 - __nv_reservedSMEM_tcgen05_partition)
__nv_reservedSMEM_tcgen05_partition:
	.zero		32
.L_0:


//--------------------- .nv.global                --------------------------
	.section	.nv.global,"aw",@nobits
.nv.global:
	.type		_ZN40_INTERNAL_3ae9155f_4_k_cu_d96b7169_111254cute1_E,@object
	.size		_ZN40_INTERNAL_3ae9155f_4_k_cu_d96b7169_111254cute1_E,(_ZN40_INTERNAL_3ae9155f_4_k_cu_d96b7169_111254cuda3std3__45__cpo6cbeginE - _ZN40_INTERNAL_3ae9155f_4_k_cu_d96b7169_111254cute1_E)
_ZN40_INTERNAL_3ae9155f_4_k_cu_d96b7169_111254cute1_E:
	.zero		1
	.type		_ZN40_INTERNAL_3ae9155f_4_k_cu_d96b7169_111254cuda3std3__45__cpo6cbeginE,@object
	.size		_ZN40_INTERNAL_3ae9155f_4_k_cu_d96b7169_111254cuda3std3__45__cpo6cbeginE,(_ZN40_INTERNAL_3ae9155f_4_k_cu_d96b7169_111254cuda3std3__48in_placeE - _ZN40_INTERNAL_3ae9155f_4_k_cu_d96b7169_111254cuda3std3__45__cpo6cbeginE)
_ZN40_INTERNAL_3ae9155f_4_k_cu_d96b7169_111254cuda3std3__45__cpo6cbeginE:
	.zero		1
	.type		_ZN40_INTERNAL_3ae9155f_4_k_cu_d96b7169_111254cuda3std3__48in_placeE,@object
	.size		_ZN40_INTERNAL_3ae9155f_4_k_cu_d96b7169_111254cuda3std3__48in_placeE,(_ZN40_INTERNAL_3ae9155f_4_k_cu_d96b7169_111254cuda3std6ranges3__45__cpo9iter_moveE - _ZN40_INTERNAL_3ae9155f_4_k_cu_d96b7169_111254cuda3std3__48in_placeE)
_ZN40_INTERNAL_3ae9155f_4_k_cu_d96b7169_111254cuda3std3__48in_placeE:
	.zero		1
	.type		_ZN40_INTERNAL_3ae9155f_4_k_cu_d96b7169_111254cuda3std6ranges3__45__cpo9iter_moveE,@object
	.size		_ZN40_INTERNAL_3ae9155f_4_k_cu_d96b7169_111254cuda3std6ranges3__45__cpo9iter_moveE,(_ZN40_INTERNAL_3ae9155f_4_k_cu_d96b7169_111254cuda3std3__45__cpo5beginE - _ZN40_INTERNAL_3ae9155f_4_k_cu_d96b7169_111254cuda3std6ranges3__45__cpo9iter_moveE)
_ZN40_INTERNAL_3ae9155f_4_k_cu_d96b7169_111254cuda3std6ranges3__45__cpo9iter_moveE:
	.zero		1
	.type		_ZN40_INTERNAL_3ae9155f_4_k_cu_d96b7169_111254cuda3std3__45__cpo5beginE,@object
	.size		_ZN40_INTERNAL_3ae9155f_4_k_cu_d96b7169_111254cuda3std3__45__cpo5beginE,(_ZN40_INTERNAL_3ae9155f_4_k_cu_d96b7169_111254cuda3std3__442_GLOBAL__N__3ae9155f_4_k_cu_d96b7169_111256ignoreE - _ZN40_INTERNAL_3ae9155f_4_k_cu_d96b7169_111254cuda3std3__45__cpo5beginE)
_ZN40_INTERNAL_3ae9155f_4_k_cu_d96b7169_111254cuda3std3__45__cpo5beginE:
	.zero		1
	.type		_ZN40_INTERNAL_3ae9155f_4_k_cu_d96b7169_111254cuda3std3__442_GLOBAL__N__3ae9155f_4_k_cu_d96b7169_111256ignoreE,@object
	.size		_ZN40_INTERNAL_3ae9155f_4_k_cu_d96b7169_111254cuda3std3__442_GLOBAL__N__3ae9155f_4_k_cu_d96b7169_111256ignoreE,(_ZN40_INTERNAL_3ae9155f_4_k_cu_d96b7169_111254cute7productE - _ZN40_INTERNAL_3ae9155f_4_k_cu_d96b7169_111254cuda3std3__442_GLOBAL__N__3ae9155f_4_k_cu_d96b7169_111256ignoreE)
_ZN40_INTERNAL_3ae9155f_4_k_cu_d96b7169_111254cuda3std3__442_GLOBAL__N__3ae9155f_4_k_cu_d96b7169_111256ignoreE:
	.zero		1
	.type		_ZN40_INTERNAL_3ae9155f_4_k_cu_d96b7169_111254cute7productE,@object
	.size		_ZN40_INTERNAL_3ae9155f_4_k_cu_d96b7169_111254cute7productE,(_ZN40_INTERNAL_3ae9155f_4_k_cu_d96b7169_111254cuda3std3__45__cpo3endE - _ZN40_INTERNAL_3ae9155f_4_k_cu_d96b7169_111254cute7productE)
_ZN40_INTERNAL_3ae9155f_4_k_cu_d96b7169_111254cute7productE:
	.zero		1
	.type		_ZN40_INTERNAL_3ae9155f_4_k_cu_d96b7169_111254cuda3std3__45__cpo3endE,@object
	.size		_ZN40_INTERNAL_3ae9155f_4_k_cu_d96b7169_111254cuda3std3__45__cpo3endE,(_ZN40_INTERNAL_3ae9155f_4_k_cu_d96b7169_111254cuda3std3__419piecewise_constructE - _ZN40_INTERNAL_3ae9155f_4_k_cu_d96b7169_111254cuda3std3__45__cpo3endE)
_ZN40_INTERNAL_3ae9155f_4_k_cu_d96b7169_111254cuda3std3__45__cpo3endE:
	.zero		1
	.type		_ZN40_INTERNAL_3ae9155f_4_k_cu_d96b7169_111254cuda3std3__419piecewise_constructE,@object
	.size		_ZN40_INTERNAL_3ae9155f_4_k_cu_d96b7169_111254cuda3std3__419piecewise_constructE,(_ZN40_INTERNAL_3ae9155f_4_k_cu_d96b7169_111254cuda3std3__45__cpo4cendE - _ZN40_INTERNAL_3ae9155f_4_k_cu_d96b7169_111254cuda3std3__419piecewise_constructE)
_ZN40_INTERNAL_3ae9155f_4_k_cu_d96b7169_111254cuda3std3__419piecewise_constructE:
	.zero		1
	.type		_ZN40_INTERNAL_3ae9155f_4_k_cu_d96b7169_111254cuda3std3__45__cpo4cendE,@object
	.size		_ZN40_INTERNAL_3ae9155f_4_k_cu_d96b7169_111254cuda3std3__45__cpo4cendE,(_ZN40_INTERNAL_3ae9155f_4_k_cu_d96b7169_111254cuda3std6ranges3__45__cpo4swapE - _ZN40_INTERNAL_3ae9155f_4_k_cu_d96b7169_111254cuda3std3__45__cpo4cendE)
_ZN40_INTERNAL_3ae9155f_4_k_cu_d96b7169_111254cuda3std3__45__cpo4cendE:
	.zero		1
	.type		_ZN40_INTERNAL_3ae9155f_4_k_cu_d96b7169_111254cuda3std6ranges3__45__cpo4swapE,@object
	.size		_ZN40_INTERNAL_3ae9155f_4_k_cu_d96b7169_111254cuda3std6ranges3__45__cpo4swapE,(.L_10 - _ZN40_INTERNAL_3ae9155f_4_k_cu_d96b7169_111254cuda3std6ranges3__45__cpo4swapE)
_ZN40_INTERNAL_3ae9155f_4_k_cu_d96b7169_111254cuda3std6ranges3__45__cpo4swapE:
	.zero		1
.L_10:


//--------------------- .nv.constant0._ZN7cutlass13device_kernelINS_4gemm6kernel13GemmUniversalIN4cute5tupleIJiiiiEEENS1_10collective13CollectiveMmaINS1_35MainloopSm100TmaUmmaWarpSpecializedILi5ELi2ELi4ENS5_IJNS4_1CILi2EEENSA_ILi1EEESC_EEEEENS5_IJNSA_ILi256EEENSA_ILi32EEENSA_ILi128EEEEEENS_6half_tENS5_IJlSC_lEEESJ_SK_NS4_8TiledMMAINS4_8MMA_AtomIJNS4_26SM100_MMA_F16BF16_2x1SM_SSISJ_SJ_fLi256ELi32ELNS4_4UMMA5MajorE0ELSP_0ELNSO_7ScaleInE0ELSQ_0EEEEEENS4_6LayoutINS5_IJSC_SC_SC_EEENS5_IJNSA_ILi0EEESV_SV_EEEEENS5_IJNS4_10UnderscoreESY_SY_EEEEENS4_18SM100_TMA_2SM_LOADENS4_14ComposedLayoutINS4_7SwizzleILi3ELi4ELi3EEENS4_18smem_ptr_flag_bitsILi16EEENST_INS5_IJNSA_ILi8EEENSA_ILi64EEEEEENS5_IJS18_SC_EEEEEEEvNS4_8identityES11_S1C_vS1D_EENS_8epilogue10collective18CollectiveEpilogueINS1F_23Sm100TmaWarpSpecializedILi2ELi1ELi32ELb1ELb0EEEJNS5_IJSH_SG_SH_EEENS5_IJNST_ISH_SC_EENST_ISG_SC_EEEEESJ_SK_SJ_SK_NS1F_6fusion15FusionCallbacksIS1J_NS1O_17LinearCombinationISJ_fSJ_fLNS_15FloatRoundStyleE2EEES1K_S1N_JEEENS4_5SM1004TMEM4LOAD26SM100_TMEM_LOAD_32dp32b32xENS4_13SM90_TMA_LOADENS12_INS13_ILi2ELi4ELi3EEES16_NST_INS5_IJS17_SG_EEENS5_IJSG_SC_EEEEEEENS4_39AutoVectorizingCopyWithAssumedAlignmentILi128EEENS4_14SM90_TMA_STOREES23_S25_S25_EEEvvEEEEvNT_6ParamsE --------------------------
	.section	.nv.constant0._ZN7cutlass13device_kernelINS_4gemm6kernel13GemmUniversalIN4cute5tupleIJiiiiEEENS1_10collective13CollectiveMmaINS1_35MainloopSm100TmaUmmaWarpSpecializedILi5ELi2ELi4ENS5_IJNS4_1CILi2EEENSA_ILi1EEESC_EEEEENS5_IJNSA_ILi256EEENSA_ILi32EEENSA_ILi128EEEEEENS_6half_tENS5_IJlSC_lEEESJ_SK_NS4_8TiledMMAINS4_8MMA_AtomIJNS4_26SM100_MMA_F16BF16_2x1SM_SSISJ_SJ_fLi256ELi32ELNS4_4UMMA5MajorE0ELSP_0ELNSO_7ScaleInE0ELSQ_0EEEEEENS4_6LayoutINS5_IJSC_SC_SC_EEENS5_IJNSA_ILi0EEESV_SV_EEEEENS5_IJNS4_10UnderscoreESY_SY_EEEEENS4_18SM100_TMA_2SM_LOADENS4_14ComposedLayoutINS4_7SwizzleILi3ELi4ELi3EEENS4_18smem_ptr_flag_bitsILi16EEENST_INS5_IJNSA_ILi8EEENSA_ILi64EEEEEENS5_IJS18_SC_EEEEEEEvNS4_8identityES11_S1C_vS1D_EENS_8epilogue10collective18CollectiveEpilogueINS1F_23Sm100TmaWarpSpecializedILi2ELi1ELi32ELb1ELb0EEEJNS5_IJSH_SG_SH_EEENS5_IJNST_ISH_SC_EENST_ISG_SC_EEEEESJ_SK_SJ_SK_NS1F_6fusion15FusionCallbacksIS1J_NS1O_17LinearCombinationISJ_fSJ_fLNS_15FloatRoundStyleE2EEES1K_S1N_JEEENS4_5SM1004TMEM4LOAD26SM100_TMEM_LOAD_32dp32b32xENS4_13SM90_TMA_LOADENS12_INS13_ILi2ELi4ELi3EEES16_NST_INS5_IJS17_SG_EEENS5_IJSG_SC_EEEEEEENS4_39AutoVectorizingCopyWithAssumedAlignmentILi128EEENS4_14SM90_TMA_STOREES23_S25_S25_EEEvvEEEEvNT_6ParamsE,"a",@progbits
	.sectionflags	@""
	.align	4
.nv.constant0._ZN7cutlass13device_kernelINS_4gemm6kernel13GemmUniversalIN4cute5tupleIJiiiiEEENS1_10collective13CollectiveMmaINS1_35MainloopSm100TmaUmmaWarpSpecializedILi5ELi2ELi4ENS5_IJNS4_1CILi2EEENSA_ILi1EEESC_EEEEENS5_IJNSA_ILi256EEENSA_ILi32EEENSA_ILi128EEEEEENS_6half_tENS5_IJlSC_lEEESJ_SK_NS4_8TiledMMAINS4_8MMA_AtomIJNS4_26SM100_MMA_F16BF16_2x1SM_SSISJ_SJ_fLi256ELi32ELNS4_4UMMA5MajorE0ELSP_0ELNSO_7ScaleInE0ELSQ_0EEEEEENS4_6LayoutINS5_IJSC_SC_SC_EEENS5_IJNSA_ILi0EEESV_SV_EEEEENS5_IJNS4_10UnderscoreESY_SY_EEEEENS4_18SM100_TMA_2SM_LOADENS4_14ComposedLayoutINS4_7SwizzleILi3ELi4ELi3EEENS4_18smem_ptr_flag_bitsILi16EEENST_INS5_IJNSA_ILi8EEENSA_ILi64EEEEEENS5_IJS18_SC_EEEEEEEvNS4_8identityES11_S1C_vS1D_EENS_8epilogue10collective18CollectiveEpilogueINS1F_23Sm100TmaWarpSpecializedILi2ELi1ELi32ELb1ELb0EEEJNS5_IJSH_SG_SH_EEENS5_IJNST_ISH_SC_EENST_ISG_SC_EEEEESJ_SK_SJ_SK_NS1F_6fusion15FusionCallbacksIS1J_NS1O_17LinearCombinationISJ_fSJ_fLNS_15FloatRoundStyleE2EEES1K_S1N_JEEENS4_5SM1004TMEM4LOAD26SM100_TMEM_LOAD_32dp32b32xENS4_13SM90_TMA_LOADENS12_INS13_ILi2ELi4ELi3EEES16_NST_INS5_IJS17_SG_EEENS5_IJSG_SC_EEEEEEENS4_39AutoVectorizingCopyWithAssumedAlignmentILi128EEENS4_14SM90_TMA_STOREES23_S25_S25_EEEvvEEEEvNT_6ParamsE:
	.zero		2944


//--------------------- SYMBOLS --------------------------

	.type		.nv.reservedSmem.offset0,@object
	.size		.nv.reservedSmem.offset0,0x4
	.type		.nv.reservedSmem.cap,@object
	.size		.nv.reservedSmem.cap,0x4
	.type		__assertfail,@function
